//
// Generated by NVIDIA NVVM Compiler
//
// Compiler Build ID: CL-36424714
// Cuda compilation tools, release 13.0, V13.0.88
// Based on NVVM 20.0.0
//

.version 9.0
.target sm_100
.address_size 64

	// .globl	saxpy

.visible .entry saxpy(
	.param .f32 saxpy_param_0,
	.param .u64 .ptr .align 1 saxpy_param_1,
	.param .u64 .ptr .align 1 saxpy_param_2,
	.param .u64 .ptr .align 1 saxpy_param_3,
	.param .u64 saxpy_param_4
)
{
	.reg .pred 	%p<2>;
	.reg .b32 	%r<5>;
	.reg .b32 	%f<5>;
	.reg .b64 	%rd<13>;

	ld.param.f32 	%f1, [saxpy_param_0];
	ld.param.u64 	%rd2, [saxpy_param_1];
	ld.param.u64 	%rd3, [saxpy_param_2];
	ld.param.u64 	%rd4, [saxpy_param_3];
	ld.param.u64 	%rd5, [saxpy_param_4];
	mov.u32 	%r1, %ctaid.x;
	mov.u32 	%r2, %ntid.x;
	mov.u32 	%r3, %tid.x;
	mad.lo.s32 	%r4, %r1, %r2, %r3;
	cvt.u64.u32 	%rd1, %r4;
	setp.le.u64 	%p1, %rd5, %rd1;
	@%p1 bra 	$L__BB0_2;
	cvta.to.global.u64 	%rd6, %rd2;
	cvta.to.global.u64 	%rd7, %rd3;
	cvta.to.global.u64 	%rd8, %rd4;
	shl.b64 	%rd9, %rd1, 2;
	add.s64 	%rd10, %rd6, %rd9;
	ld.global.f32 	%f2, [%rd10];
	add.s64 	%rd11, %rd7, %rd9;
	ld.global.f32 	%f3, [%rd11];
	fma.rn.f32 	%f4, %f1, %f2, %f3;
	add.s64 	%rd12, %rd8, %rd9;
	st.global.f32 	[%rd12], %f4;
$L__BB0_2:
	ret;

}
	// .globl	learn
.visible .entry learn(
	.param .u64 .ptr .align 1 learn_param_0,
	.param .u64 .ptr .align 1 learn_param_1,
	.param .u64 .ptr .align 1 learn_param_2,
	.param .u64 .ptr .align 1 learn_param_3,
	.param .u64 .ptr .align 1 learn_param_4,
	.param .u64 .ptr .align 1 learn_param_5,
	.param .u64 .ptr .align 1 learn_param_6,
	.param .u64 .ptr .align 1 learn_param_7,
	.param .u64 .ptr .align 1 learn_param_8,
	.param .u64 .ptr .align 1 learn_param_9,
	.param .u64 .ptr .align 1 learn_param_10,
	.param .u64 .ptr .align 1 learn_param_11,
	.param .u64 .ptr .align 1 learn_param_12,
	.param .u64 .ptr .align 1 learn_param_13,
	.param .u64 .ptr .align 1 learn_param_14
)
{
	.reg .pred 	%p<17>;
	.reg .b32 	%r<151>;
	.reg .b32 	%f<51>;
	.reg .b64 	%rd<79>;

	ld.param.u64 	%rd23, [learn_param_0];
	ld.param.u64 	%rd24, [learn_param_1];
	ld.param.u64 	%rd25, [learn_param_3];
	ld.param.u64 	%rd26, [learn_param_4];
	ld.param.u64 	%rd27, [learn_param_5];
	ld.param.u64 	%rd18, [learn_param_7];
	ld.param.u64 	%rd19, [learn_param_8];
	ld.param.u64 	%rd20, [learn_param_9];
	ld.param.u64 	%rd21, [learn_param_10];
	ld.param.u64 	%rd28, [learn_param_11];
	ld.param.u64 	%rd29, [learn_param_12];
	ld.param.u64 	%rd30, [learn_param_13];
	ld.param.u64 	%rd22, [learn_param_14];
	cvta.to.global.u64 	%rd1, %rd29;
	cvta.to.global.u64 	%rd2, %rd25;
	cvta.to.global.u64 	%rd3, %rd24;
	cvta.to.global.u64 	%rd4, %rd30;
	cvta.to.global.u64 	%rd5, %rd23;
	cvta.to.global.u64 	%rd6, %rd26;
	cvta.to.global.u64 	%rd7, %rd28;
	cvta.to.global.u64 	%rd31, %rd27;
	mov.u32 	%r31, %ctaid.x;
	mov.u32 	%r1, %ntid.x;
	mov.u32 	%r32, %tid.x;
	mad.lo.s32 	%r150, %r31, %r1, %r32;
	mul.wide.u32 	%rd32, %r150, 4;
	add.s64 	%rd8, %rd31, %rd32;
	st.global.u32 	[%rd8], %r150;
	ld.global.u32 	%r142, [%rd7];
	ld.global.u32 	%r33, [%rd7+4];
	mul.lo.s32 	%r34, %r33, %r142;
	setp.ge.s32 	%p1, %r150, %r34;
	@%p1 bra 	$L__BB1_3;
	mov.u32 	%r35, %nctaid.x;
	mul.lo.s32 	%r4, %r1, %r35;
	mov.u32 	%r143, %r150;
$L__BB1_2:
	div.s32 	%r36, %r143, %r142;
	mul.lo.s32 	%r37, %r36, %r142;
	sub.s32 	%r38, %r143, %r37;
	mul.wide.s32 	%rd33, %r38, 4;
	add.s64 	%rd34, %rd5, %rd33;
	ld.global.f32 	%f1, [%rd34];
	mul.wide.s32 	%rd35, %r143, 4;
	add.s64 	%rd36, %rd3, %rd35;
	ld.global.f32 	%f2, [%rd36];
	mul.f32 	%f3, %f1, %f2;
	ld.global.u32 	%r39, [%rd7+20];
	mad.lo.s32 	%r40, %r39, %r36, %r38;
	mul.wide.s32 	%rd37, %r40, 4;
	add.s64 	%rd38, %rd6, %rd37;
	st.global.f32 	[%rd38], %f3;
	ld.global.u32 	%r41, [%rd8];
	add.s32 	%r143, %r41, %r4;
	st.global.u32 	[%rd8], %r143;
	ld.global.u32 	%r142, [%rd7];
	ld.global.u32 	%r42, [%rd7+4];
	mul.lo.s32 	%r43, %r42, %r142;
	setp.lt.s32 	%p2, %r143, %r43;
	@%p2 bra 	$L__BB1_2;
$L__BB1_3:
	bar.sync 	0;
	st.global.u32 	[%rd8], %r150;
	bar.sync 	0;
	cvta.to.global.u64 	%rd39, %rd20;
	mul.wide.u32 	%rd40, %r150, 4;
	add.s64 	%rd9, %rd39, %rd40;
	ld.global.u32 	%r44, [%rd9];
	ld.global.u32 	%r45, [%rd7+8];
	setp.gt.s32 	%p3, %r44, %r45;
	@%p3 bra 	$L__BB1_10;
	ld.param.u64 	%rd78, [learn_param_6];
	cvta.to.global.u64 	%rd41, %rd21;
	mul.wide.u32 	%rd42, %r150, 4;
	add.s64 	%rd10, %rd41, %rd42;
	cvta.to.global.u64 	%rd43, %rd19;
	add.s64 	%rd11, %rd43, %rd42;
	cvta.to.global.u64 	%rd44, %rd18;
	add.s64 	%rd12, %rd44, %rd42;
	cvta.to.global.u64 	%rd45, %rd78;
	add.s64 	%rd13, %rd45, %rd42;
	mov.u32 	%r46, %nctaid.x;
	mul.lo.s32 	%r9, %r1, %r46;
$L__BB1_5:
	bar.sync 	0;
	mov.b32 	%r47, 0;
	st.global.u32 	[%rd10], %r47;
	ld.global.u32 	%r48, [%rd7+4];
	setp.lt.s32 	%p4, %r48, 1;
	@%p4 bra 	$L__BB1_9;
$L__BB1_6:
	st.global.u32 	[%rd8], %r150;
	bar.sync 	0;
	ld.global.u32 	%r49, [%rd8];
	ld.global.u32 	%r50, [%rd11];
	setp.ge.s32 	%p5, %r49, %r50;
	@%p5 bra 	$L__BB1_8;
$L__BB1_7:
	ld.global.u32 	%r51, [%rd9];
	shr.u32 	%r52, %r51, 31;
	add.s32 	%r53, %r51, %r52;
	and.b32  	%r54, %r53, -2;
	sub.s32 	%r55, %r54, %r51;
	ld.global.u32 	%r56, [%rd7+20];
	mad.lo.s32 	%r57, %r56, %r55, %r56;
	ld.global.u32 	%r58, [%rd7+4];
	mul.lo.s32 	%r59, %r57, %r58;
	st.global.u32 	[%rd12], %r59;
	ld.global.u32 	%r60, [%rd9];
	shr.u32 	%r61, %r60, 31;
	add.s32 	%r62, %r60, %r61;
	and.b32  	%r63, %r62, -2;
	sub.s32 	%r64, %r60, %r63;
	ld.global.u32 	%r65, [%rd7+20];
	mul.lo.s32 	%r66, %r64, %r65;
	ld.global.u32 	%r67, [%rd7+4];
	mul.lo.s32 	%r68, %r66, %r67;
	st.global.u32 	[%rd13], %r68;
	ld.global.u32 	%r69, [%rd10];
	ld.global.u32 	%r70, [%rd7+20];
	ld.global.u32 	%r71, [%rd8];
	shl.b32 	%r72, %r71, 1;
	mad.lo.s32 	%r73, %r70, %r69, %r72;
	add.s32 	%r74, %r73, %r68;
	add.s32 	%r75, %r74, 1;
	mul.wide.s32 	%rd46, %r75, 4;
	add.s64 	%rd47, %rd6, %rd46;
	ld.global.f32 	%f4, [%rd47];
	ld.global.f32 	%f5, [%rd47+-4];
	add.f32 	%f6, %f4, %f5;
	sub.s32 	%r76, %r73, %r71;
	ld.global.u32 	%r77, [%rd12];
	add.s32 	%r78, %r76, %r77;
	mul.wide.s32 	%rd48, %r78, 4;
	add.s64 	%rd49, %rd6, %rd48;
	st.global.f32 	[%rd49], %f6;
	bar.sync 	0;
	ld.global.u32 	%r79, [%rd10];
	ld.global.u32 	%r80, [%rd7+20];
	ld.global.u32 	%r81, [%rd8];
	shl.b32 	%r82, %r81, 1;
	ld.global.u32 	%r83, [%rd13];
	mad.lo.s32 	%r84, %r80, %r79, %r82;
	add.s32 	%r85, %r84, %r83;
	add.s32 	%r86, %r85, 1;
	mul.wide.s32 	%rd50, %r86, 4;
	add.s64 	%rd51, %rd6, %rd50;
	mov.b32 	%r87, 0;
	st.global.u32 	[%rd51], %r87;
	ld.global.u32 	%r88, [%rd10];
	ld.global.u32 	%r89, [%rd7+20];
	ld.global.u32 	%r90, [%rd8];
	shl.b32 	%r91, %r90, 1;
	mad.lo.s32 	%r92, %r89, %r88, %r91;
	ld.global.u32 	%r93, [%rd13];
	add.s32 	%r94, %r92, %r93;
	mul.wide.s32 	%rd52, %r94, 4;
	add.s64 	%rd53, %rd6, %rd52;
	st.global.u32 	[%rd53], %r87;
	bar.sync 	0;
	ld.global.u32 	%r95, [%rd8];
	add.s32 	%r96, %r95, %r9;
	st.global.u32 	[%rd8], %r96;
	bar.sync 	0;
	ld.global.u32 	%r97, [%rd8];
	ld.global.u32 	%r98, [%rd11];
	setp.lt.s32 	%p6, %r97, %r98;
	@%p6 bra 	$L__BB1_7;
$L__BB1_8:
	ld.global.u32 	%r99, [%rd10];
	add.s32 	%r100, %r99, 1;
	st.global.u32 	[%rd10], %r100;
	ld.global.u32 	%r101, [%rd7+4];
	setp.lt.s32 	%p7, %r100, %r101;
	@%p7 bra 	$L__BB1_6;
$L__BB1_9:
	bar.sync 	0;
	ld.global.u32 	%r102, [%rd9];
	add.s32 	%r103, %r102, 1;
	st.global.u32 	[%rd9], %r103;
	ld.global.u32 	%r104, [%rd11];
	shr.u32 	%r105, %r104, 31;
	add.s32 	%r106, %r104, %r105;
	shr.s32 	%r107, %r106, 1;
	st.global.u32 	[%rd11], %r107;
	bar.sync 	0;
	ld.global.u32 	%r108, [%rd9];
	ld.global.u32 	%r109, [%rd7+8];
	setp.le.s32 	%p8, %r108, %r109;
	@%p8 bra 	$L__BB1_5;
$L__BB1_10:
	st.global.u32 	[%rd8], %r150;
	ld.global.u32 	%r144, [%rd7+4];
	setp.ge.s32 	%p9, %r150, %r144;
	@%p9 bra 	$L__BB1_13;
	mov.u32 	%r110, %nctaid.x;
	mul.lo.s32 	%r11, %r1, %r110;
	mov.u32 	%r145, %r150;
$L__BB1_12:
	ld.global.u32 	%r111, [%rd7+20];
	ld.global.u32 	%r112, [%rd9];
	shr.u32 	%r113, %r112, 31;
	add.s32 	%r114, %r112, %r113;
	and.b32  	%r115, %r114, -2;
	sub.s32 	%r116, %r112, %r115;
	mad.lo.s32 	%r117, %r144, %r116, %r145;
	mul.lo.s32 	%r118, %r117, %r111;
	mul.wide.s32 	%rd54, %r118, 4;
	add.s64 	%rd55, %rd6, %rd54;
	ld.global.f32 	%f7, [%rd55];
	mul.wide.s32 	%rd56, %r145, 4;
	add.s64 	%rd57, %rd2, %rd56;
	st.global.f32 	[%rd57], %f7;
	ld.global.u32 	%r119, [%rd8];
	add.s32 	%r120, %r119, %r11;
	st.global.u32 	[%rd8], %r120;
	bar.sync 	0;
	ld.global.u32 	%r145, [%rd8];
	ld.global.u32 	%r144, [%rd7+4];
	setp.lt.s32 	%p10, %r145, %r144;
	@%p10 bra 	$L__BB1_12;
$L__BB1_13:
	bar.sync 	0;
	st.global.u32 	[%rd8], %r150;
	ld.global.u32 	%r121, [%rd7+4];
	setp.ge.s32 	%p11, %r150, %r121;
	@%p11 bra 	$L__BB1_16;
	mov.u32 	%r122, %nctaid.x;
	mul.lo.s32 	%r16, %r1, %r122;
	mov.u32 	%r146, %r150;
$L__BB1_15:
	mul.wide.s32 	%rd58, %r146, 4;
	add.s64 	%rd59, %rd2, %rd58;
	ld.global.f32 	%f8, [%rd59];
	fma.rn.f32 	%f9, %f8, 0f3BBB989D, 0f3F000000;
	cvt.sat.f32.f32 	%f10, %f9;
	mov.f32 	%f11, 0f4B400001;
	mov.f32 	%f12, 0f437C0000;
	fma.rm.f32 	%f13, %f10, %f12, %f11;
	add.f32 	%f14, %f13, 0fCB40007F;
	neg.f32 	%f15, %f14;
	fma.rn.f32 	%f16, %f8, 0f3FB8AA3B, %f15;
	fma.rn.f32 	%f17, %f8, 0f32A57060, %f16;
	mov.b32 	%r123, %f13;
	shl.b32 	%r124, %r123, 23;
	mov.b32 	%f18, %r124;
	ex2.approx.ftz.f32 	%f19, %f17;
	mul.f32 	%f20, %f19, %f18;
	add.s64 	%rd60, %rd1, %rd58;
	st.global.f32 	[%rd60], %f20;
	ld.global.u32 	%r125, [%rd7+4];
	mul.wide.s32 	%rd61, %r125, 4;
	add.s64 	%rd62, %rd1, %rd61;
	ld.global.u32 	%r126, [%rd8];
	mul.wide.s32 	%rd63, %r126, 4;
	add.s64 	%rd64, %rd1, %rd63;
	ld.global.f32 	%f21, [%rd64];
	atom.global.add.f32 	%f22, [%rd62], %f21;
	ld.global.u32 	%r127, [%rd8];
	add.s32 	%r146, %r127, %r16;
	st.global.u32 	[%rd8], %r146;
	ld.global.u32 	%r128, [%rd7+4];
	setp.lt.s32 	%p12, %r146, %r128;
	@%p12 bra 	$L__BB1_15;
$L__BB1_16:
	bar.sync 	0;
	st.global.u32 	[%rd8], %r150;
	ld.global.u32 	%r147, [%rd7+4];
	setp.ge.s32 	%p13, %r150, %r147;
	@%p13 bra 	$L__BB1_19;
	mov.u32 	%r129, %nctaid.x;
	mul.lo.s32 	%r20, %r1, %r129;
	mov.u32 	%r148, %r150;
$L__BB1_18:
	mul.wide.s32 	%rd65, %r148, 4;
	add.s64 	%rd66, %rd2, %rd65;
	ld.global.f32 	%f23, [%rd66];
	fma.rn.f32 	%f24, %f23, 0f3BBB989D, 0f3F000000;
	cvt.sat.f32.f32 	%f25, %f24;
	mov.f32 	%f26, 0f4B400001;
	mov.f32 	%f27, 0f437C0000;
	fma.rm.f32 	%f28, %f25, %f27, %f26;
	add.f32 	%f29, %f28, 0fCB40007F;
	neg.f32 	%f30, %f29;
	fma.rn.f32 	%f31, %f23, 0f3FB8AA3B, %f30;
	fma.rn.f32 	%f32, %f23, 0f32A57060, %f31;
	mov.b32 	%r130, %f28;
	shl.b32 	%r131, %r130, 23;
	mov.b32 	%f33, %r131;
	ex2.approx.ftz.f32 	%f34, %f32;
	mul.f32 	%f35, %f34, %f33;
	mul.wide.s32 	%rd67, %r147, 4;
	add.s64 	%rd68, %rd1, %rd67;
	ld.global.f32 	%f36, [%rd68];
	div.rn.f32 	%f37, %f35, %f36;
	add.s64 	%rd69, %rd4, %rd65;
	st.global.f32 	[%rd69], %f37;
	ld.global.u32 	%r132, [%rd8];
	add.s32 	%r148, %r132, %r20;
	st.global.u32 	[%rd8], %r148;
	ld.global.u32 	%r147, [%rd7+4];
	setp.lt.s32 	%p14, %r148, %r147;
	@%p14 bra 	$L__BB1_18;
$L__BB1_19:
	bar.sync 	0;
	st.global.u32 	[%rd8], %r150;
	ld.global.u32 	%r149, [%rd7];
	ld.global.u32 	%r133, [%rd7+4];
	mul.lo.s32 	%r134, %r133, %r149;
	setp.ge.s32 	%p15, %r150, %r134;
	@%p15 bra 	$L__BB1_22;
	ld.param.u64 	%rd77, [learn_param_2];
	mov.u32 	%r135, %nctaid.x;
	mul.lo.s32 	%r26, %r1, %r135;
	cvta.to.global.u64 	%rd14, %rd22;
	cvta.to.global.u64 	%rd15, %rd77;
$L__BB1_21:
	ld.global.f32 	%f38, [%rd14];
	div.s32 	%r136, %r150, %r149;
	mul.lo.s32 	%r137, %r136, %r149;
	sub.s32 	%r138, %r150, %r137;
	mul.wide.s32 	%rd70, %r138, 4;
	add.s64 	%rd71, %rd5, %rd70;
	ld.global.f32 	%f39, [%rd71];
	mul.f32 	%f40, %f38, %f39;
	mul.wide.s32 	%rd72, %r136, 4;
	add.s64 	%rd73, %rd15, %rd72;
	ld.global.f32 	%f41, [%rd73];
	mov.f32 	%f42, 0f3F800000;
	sub.f32 	%f43, %f42, %f41;
	add.s64 	%rd74, %rd4, %rd72;
	ld.global.f32 	%f44, [%rd74];
	add.f32 	%f45, %f44, 0fBF800000;
	mul.f32 	%f46, %f41, %f45;
	fma.rn.f32 	%f47, %f43, %f44, %f46;
	mul.f32 	%f48, %f40, %f47;
	mul.wide.s32 	%rd75, %r150, 4;
	add.s64 	%rd76, %rd3, %rd75;
	ld.global.f32 	%f49, [%rd76];
	sub.f32 	%f50, %f49, %f48;
	st.global.f32 	[%rd76], %f50;
	ld.global.u32 	%r139, [%rd8];
	add.s32 	%r150, %r139, %r26;
	st.global.u32 	[%rd8], %r150;
	ld.global.u32 	%r149, [%rd7];
	ld.global.u32 	%r140, [%rd7+4];
	mul.lo.s32 	%r141, %r140, %r149;
	setp.lt.s32 	%p16, %r150, %r141;
	@%p16 bra 	$L__BB1_21;
$L__BB1_22:
	bar.sync 	0;
	ret;

}


// ===== COMPILED SASS (sm_100) =====

	.target	sm_100

	.elftype	@"ET_EXEC"


//--------------------- .note.nv.tkinfo           --------------------------
	.section	.note.nv.tkinfo,"",@"SHT_NOTE"
	.sectionflags	@"SHF_NOTE_NV_TKINFO"
	.tkinfo
        /*0018*/ 	.word	0x00000002
        /*0030*/ 	.string	""
        /*0030*/ 	.string	"ptxas"
        /*0030*/ 	.string	"Cuda compilation tools, release 13.0, V13.0.88"
        /*0030*/ 	.string	"Build cuda_13.0.r13.0/compiler.36424714_0"
        /*0030*/ 	.string	"-arch sm_100 -m 64 "



//--------------------- .note.nv.cuinfo           --------------------------
	.section	.note.nv.cuinfo,"",@"SHT_NOTE"
	.sectionflags	@"SHF_NOTE_NV_CUINFO"
        /*0018*/ 	.short	0x0002
        /*001a*/ 	.short	0x0064
        /*001c*/ 	.short	0x0082
	.zero		2


//--------------------- .nv.info                  --------------------------
	.section	.nv.info,"",@"SHT_CUDA_INFO"
	.align	4


	//----- nvinfo : EIATTR_REGCOUNT
	.align		4
        /*0000*/ 	.byte	0x04, 0x2f
        /*0002*/ 	.short	(.L_1 - .L_0)
	.align		4
.L_0:
        /*0004*/ 	.word	index@(saxpy)
        /*0008*/ 	.word	0x0000000c


	//----- nvinfo : EIATTR_FRAME_SIZE
	.align		4
.L_1:
        /*000c*/ 	.byte	0x04, 0x11
        /*000e*/ 	.short	(.L_3 - .L_2)
	.align		4
.L_2:
        /*0010*/ 	.word	index@(saxpy)
        /*0014*/ 	.word	0x00000000


	//----- nvinfo : EIATTR_REGCOUNT
	.align		4
.L_3:
        /*0018*/ 	.byte	0x04, 0x2f
        /*001a*/ 	.short	(.L_5 - .L_4)
	.align		4
.L_4:
        /*001c*/ 	.word	index@(learn)
        /*0020*/ 	.word	0x00000020


	//----- nvinfo : EIATTR_FRAME_SIZE
	.align		4
.L_5:
        /*0024*/ 	.byte	0x04, 0x11
        /*0026*/ 	.short	(.L_7 - .L_6)
	.align		4
.L_6:
        /*0028*/ 	.word	index@($__internal_0_$__cuda_sm3x_div_rn_noftz_f32_slowpath)
        /*002c*/ 	.word	0x00000000


	//----- nvinfo : EIATTR_FRAME_SIZE
	.align		4
.L_7:
        /*0030*/ 	.byte	0x04, 0x11
        /*0032*/ 	.short	(.L_9 - .L_8)
	.align		4
.L_8:
        /*0034*/ 	.word	index@(learn)
        /*0038*/ 	.word	0x00000000


	//----- nvinfo : EIATTR_MIN_STACK_SIZE
	.align		4
.L_9:
        /*003c*/ 	.byte	0x04, 0x12
        /*003e*/ 	.short	(.L_11 - .L_10)
	.align		4
.L_10:
        /*0040*/ 	.word	index@(learn)
        /*0044*/ 	.word	0x00000000


	//----- nvinfo : EIATTR_MIN_STACK_SIZE
	.align		4
.L_11:
        /*0048*/ 	.byte	0x04, 0x12
        /*004a*/ 	.short	(.L_13 - .L_12)
	.align		4
.L_12:
        /*004c*/ 	.word	index@(saxpy)
        /*0050*/ 	.word	0x00000000
.L_13:


//--------------------- .nv.compat                --------------------------
	.section	.nv.compat,"",@"SHT_CUDA_COMPAT_INFO"
	.align	4
        /*0000*/ 	.byte	0x02, 0x09, 0x00, 0x00, 0x02, 0x02, 0x01, 0x00, 0x02, 0x05, 0x05, 0x00, 0x03, 0x07, 0x01, 0x01
        /*0010*/ 	.byte	0x02, 0x03, 0x00, 0x00, 0x02, 0x06, 0x01, 0x00, 0x04, 0x0b, 0x08, 0x00, 0x01, 0x00, 0x00, 0x00
        /*0020*/ 	.byte	0x00, 0x00, 0x00, 0x00


//--------------------- .nv.info.learn            --------------------------
	.section	.nv.info.learn,"",@"SHT_CUDA_INFO"
	.sectionflags	@""
	.align	4


	//----- nvinfo : EIATTR_CUDA_API_VERSION
	.align		4
        /*0000*/ 	.byte	0x04, 0x37
        /*0002*/ 	.short	(.L_15 - .L_14)
.L_14:
        /*0004*/ 	.word	0x00000082


	//----- nvinfo : EIATTR_KPARAM_INFO
	.align		4
.L_15:
        /*0008*/ 	.byte	0x04, 0x17
        /*000a*/ 	.short	(.L_17 - .L_16)
.L_16:
        /*000c*/ 	.word	0x00000000
        /*0010*/ 	.short	0x000e
        /*0012*/ 	.short	0x0070
        /*0014*/ 	.byte	0x00, 0xf5, 0x21, 0x00


	//----- nvinfo : EIATTR_KPARAM_INFO
	.align		4
.L_17:
        /*0018*/ 	.byte	0x04, 0x17
        /*001a*/ 	.short	(.L_19 - .L_18)
.L_18:
        /*001c*/ 	.word	0x00000000
        /*0020*/ 	.short	0x000d
        /*0022*/ 	.short	0x0068
        /*0024*/ 	.byte	0x00, 0xf5, 0x21, 0x00


	//----- nvinfo : EIATTR_KPARAM_INFO
	.align		4
.L_19:
        /*0028*/ 	.byte	0x04, 0x17
        /*002a*/ 	.short	(.L_21 - .L_20)
.L_20:
        /*002c*/ 	.word	0x00000000
        /*0030*/ 	.short	0x000c
        /*0032*/ 	.short	0x0060
        /*0034*/ 	.byte	0x00, 0xf5, 0x21, 0x00


	//----- nvinfo : EIATTR_KPARAM_INFO
	.align		4
.L_21:
        /*0038*/ 	.byte	0x04, 0x17
        /*003a*/ 	.short	(.L_23 - .L_22)
.L_22:
        /*003c*/ 	.word	0x00000000
        /*0040*/ 	.short	0x000b
        /*0042*/ 	.short	0x0058
        /*0044*/ 	.byte	0x00, 0xf5, 0x21, 0x00


	//----- nvinfo : EIATTR_KPARAM_INFO
	.align		4
.L_23:
        /*0048*/ 	.byte	0x04, 0x17
        /*004a*/ 	.short	(.L_25 - .L_24)
.L_24:
        /*004c*/ 	.word	0x00000000
        /*0050*/ 	.short	0x000a
        /*0052*/ 	.short	0x0050
        /*0054*/ 	.byte	0x00, 0xf5, 0x21, 0x00


	//----- nvinfo : EIATTR_KPARAM_INFO
	.align		4
.L_25:
        /*0058*/ 	.byte	0x04, 0x17
        /*005a*/ 	.short	(.L_27 - .L_26)
.L_26:
        /*005c*/ 	.word	0x00000000
        /*0060*/ 	.short	0x0009
        /*0062*/ 	.short	0x0048
        /*0064*/ 	.byte	0x00, 0xf5, 0x21, 0x00


	//----- nvinfo : EIATTR_KPARAM_INFO
	.align		4
.L_27:
        /*0068*/ 	.byte	0x04, 0x17
        /*006a*/ 	.short	(.L_29 - .L_28)
.L_28:
        /*006c*/ 	.word	0x00000000
        /*0070*/ 	.short	0x0008
        /*0072*/ 	.short	0x0040
        /*0074*/ 	.byte	0x00, 0xf5, 0x21, 0x00


	//----- nvinfo : EIATTR_KPARAM_INFO
	.align		4
.L_29:
        /*0078*/ 	.byte	0x04, 0x17
        /*007a*/ 	.short	(.L_31 - .L_30)
.L_30:
        /*007c*/ 	.word	0x00000000
        /*0080*/ 	.short	0x0007
        /*0082*/ 	.short	0x0038
        /*0084*/ 	.byte	0x00, 0xf5, 0x21, 0x00


	//----- nvinfo : EIATTR_KPARAM_INFO
	.align		4
.L_31:
        /*0088*/ 	.byte	0x04, 0x17
        /*008a*/ 	.short	(.L_33 - .L_32)
.L_32:
        /*008c*/ 	.word	0x00000000
        /*0090*/ 	.short	0x0006
        /*0092*/ 	.short	0x0030
        /*0094*/ 	.byte	0x00, 0xf5, 0x21, 0x00


	//----- nvinfo : EIATTR_KPARAM_INFO
	.align		4
.L_33:
        /*0098*/ 	.byte	0x04, 0x17
        /*009a*/ 	.short	(.L_35 - .L_34)
.L_34:
        /*009c*/ 	.word	0x00000000
        /*00a0*/ 	.short	0x0005
        /*00a2*/ 	.short	0x0028
        /*00a4*/ 	.byte	0x00, 0xf5, 0x21, 0x00


	//----- nvinfo : EIATTR_KPARAM_INFO
	.align		4
.L_35:
        /*00a8*/ 	.byte	0x04, 0x17
        /*00aa*/ 	.short	(.L_37 - .L_36)
.L_36:
        /*00ac*/ 	.word	0x00000000
        /*00b0*/ 	.short	0x0004
        /*00b2*/ 	.short	0x0020
        /*00b4*/ 	.byte	0x00, 0xf5, 0x21, 0x00


	//----- nvinfo : EIATTR_KPARAM_INFO
	.align		4
.L_37:
        /*00b8*/ 	.byte	0x04, 0x17
        /*00ba*/ 	.short	(.L_39 - .L_38)
.L_38:
        /*00bc*/ 	.word	0x00000000
        /*00c0*/ 	.short	0x0003
        /*00c2*/ 	.short	0x0018
        /*00c4*/ 	.byte	0x00, 0xf5, 0x21, 0x00


	//----- nvinfo : EIATTR_KPARAM_INFO
	.align		4
.L_39:
        /*00c8*/ 	.byte	0x04, 0x17
        /*00ca*/ 	.short	(.L_41 - .L_40)
.L_40:
        /*00cc*/ 	.word	0x00000000
        /*00d0*/ 	.short	0x0002
        /*00d2*/ 	.short	0x0010
        /*00d4*/ 	.byte	0x00, 0xf5, 0x21, 0x00


	//----- nvinfo : EIATTR_KPARAM_INFO
	.align		4
.L_41:
        /*00d8*/ 	.byte	0x04, 0x17
        /*00da*/ 	.short	(.L_43 - .L_42)
.L_42:
        /*00dc*/ 	.word	0x00000000
        /*00e0*/ 	.short	0x0001
        /*00e2*/ 	.short	0x0008
        /*00e4*/ 	.byte	0x00, 0xf5, 0x21, 0x00


	//----- nvinfo : EIATTR_KPARAM_INFO
	.align		4
.L_43:
        /*00e8*/ 	.byte	0x04, 0x17
        /*00ea*/ 	.short	(.L_45 - .L_44)
.L_44:
        /*00ec*/ 	.word	0x00000000
        /*00f0*/ 	.short	0x0000
        /*00f2*/ 	.short	0x0000
        /*00f4*/ 	.byte	0x00, 0xf5, 0x21, 0x00


	//----- nvinfo : EIATTR_SPARSE_MMA_MASK
	.align		4
.L_45:
        /*00f8*/ 	.byte	0x03, 0x50
        /*00fa*/ 	.short	0x0000


	//----- nvinfo : EIATTR_MAXREG_COUNT
	.align		4
        /*00fc*/ 	.byte	0x03, 0x1b
        /*00fe*/ 	.short	0x00ff


	//----- nvinfo : EIATTR_NUM_BARRIERS
	.align		4
        /*0100*/ 	.byte	0x02, 0x4c
        /*0102*/ 	.byte	0x01
	.zero		1


	//----- nvinfo : EIATTR_MERCURY_ISA_VERSION
	.align		4
        /*0104*/ 	.byte	0x03, 0x5f
        /*0106*/ 	.short	0x0101


	//----- nvinfo : EIATTR_VRC_CTA_INIT_COUNT
	.align		4
        /*0108*/ 	.byte	0x02, 0x4a
	.zero		1
	.zero		1


	//----- nvinfo : EIATTR_EXIT_INSTR_OFFSETS
	.align		4
        /*010c*/ 	.byte	0x04, 0x1c
        /*010e*/ 	.short	(.L_47 - .L_46)


	//   ....[0]....
.L_46:
        /*0110*/ 	.word	0x000016f0


	//----- nvinfo : EIATTR_CRS_STACK_SIZE
	.align		4
.L_47:
        /*0114*/ 	.byte	0x04, 0x1e
        /*0116*/ 	.short	(.L_49 - .L_48)
.L_48:
        /*0118*/ 	.word	0x00000000


	//----- nvinfo : EIATTR_CBANK_PARAM_SIZE
	.align		4
.L_49:
        /*011c*/ 	.byte	0x03, 0x19
        /*011e*/ 	.short	0x0078


	//----- nvinfo : EIATTR_PARAM_CBANK
	.align		4
        /*0120*/ 	.byte	0x04, 0x0a
        /*0122*/ 	.short	(.L_51 - .L_50)
	.align		4
.L_50:
        /*0124*/ 	.word	index@(.nv.constant0.learn)
        /*0128*/ 	.short	0x0380
        /*012a*/ 	.short	0x0078


	//----- nvinfo : EIATTR_SW_WAR
	.align		4
.L_51:
        /*012c*/ 	.byte	0x04, 0x36
        /*012e*/ 	.short	(.L_53 - .L_52)
.L_52:
        /*0130*/ 	.word	0x00000008
.L_53:


//--------------------- .nv.info.saxpy            --------------------------
	.section	.nv.info.saxpy,"",@"SHT_CUDA_INFO"
	.sectionflags	@""
	.align	4


	//----- nvinfo : EIATTR_CUDA_API_VERSION
	.align		4
        /*0000*/ 	.byte	0x04, 0x37
        /*0002*/ 	.short	(.L_55 - .L_54)
.L_54:
        /*0004*/ 	.word	0x00000082


	//----- nvinfo : EIATTR_KPARAM_INFO
	.align		4
.L_55:
        /*0008*/ 	.byte	0x04, 0x17
        /*000a*/ 	.short	(.L_57 - .L_56)
.L_56:
        /*000c*/ 	.word	0x00000000
        /*0010*/ 	.short	0x0004
        /*0012*/ 	.short	0x0020
        /*0014*/ 	.byte	0x00, 0xf0, 0x21, 0x00


	//----- nvinfo : EIATTR_KPARAM_INFO
	.align		4
.L_57:
        /*0018*/ 	.byte	0x04, 0x17
        /*001a*/ 	.short	(.L_59 - .L_58)
.L_58:
        /*001c*/ 	.word	0x00000000
        /*0020*/ 	.short	0x0003
        /*0022*/ 	.short	0x0018
        /*0024*/ 	.byte	0x00, 0xf5, 0x21, 0x00


	//----- nvinfo : EIATTR_KPARAM_INFO
	.align		4
.L_59:
        /*0028*/ 	.byte	0x04, 0x17
        /*002a*/ 	.short	(.L_61 - .L_60)
.L_60:
        /*002c*/ 	.word	0x00000000
        /*0030*/ 	.short	0x0002
        /*0032*/ 	.short	0x0010
        /*0034*/ 	.byte	0x00, 0xf5, 0x21, 0x00


	//----- nvinfo : EIATTR_KPARAM_INFO
	.align		4
.L_61:
        /*0038*/ 	.byte	0x04, 0x17
        /*003a*/ 	.short	(.L_63 - .L_62)
.L_62:
        /*003c*/ 	.word	0x00000000
        /*0040*/ 	.short	0x0001
        /*0042*/ 	.short	0x0008
        /*0044*/ 	.byte	0x00, 0xf5, 0x21, 0x00


	//----- nvinfo : EIATTR_KPARAM_INFO
	.align		4
.L_63:
        /*0048*/ 	.byte	0x04, 0x17
        /*004a*/ 	.short	(.L_65 - .L_64)
.L_64:
        /*004c*/ 	.word	0x00000000
        /*0050*/ 	.short	0x0000
        /*0052*/ 	.short	0x0000
        /*0054*/ 	.byte	0x00, 0xf0, 0x11, 0x00


	//----- nvinfo : EIATTR_SPARSE_MMA_MASK
	.align		4
.L_65:
        /*0058*/ 	.byte	0x03, 0x50
        /*005a*/ 	.short	0x0000


	//----- nvinfo : EIATTR_MAXREG_COUNT
	.align		4
        /*005c*/ 	.byte	0x03, 0x1b
        /*005e*/ 	.short	0x00ff


	//----- nvinfo : EIATTR_MERCURY_ISA_VERSION
	.align		4
        /*0060*/ 	.byte	0x03, 0x5f
        /*0062*/ 	.short	0x0101


	//----- nvinfo : EIATTR_VRC_CTA_INIT_COUNT
	.align		4
        /*0064*/ 	.byte	0x02, 0x4a
	.zero		1
	.zero		1


	//----- nvinfo : EIATTR_EXIT_INSTR_OFFSETS
	.align		4
        /*0068*/ 	.byte	0x04, 0x1c
        /*006a*/ 	.short	(.L_67 - .L_66)


	//   ....[0]....
.L_66:
        /*006c*/ 	.word	0x00000080


	//   ....[1]....
        /*0070*/ 	.word	0x00000190


	//----- nvinfo : EIATTR_CBANK_PARAM_SIZE
	.align		4
.L_67:
        /*0074*/ 	.byte	0x03, 0x19
        /*0076*/ 	.short	0x0028


	//----- nvinfo : EIATTR_PARAM_CBANK
	.align		4
        /*0078*/ 	.byte	0x04, 0x0a
        /*007a*/ 	.short	(.L_69 - .L_68)
	.align		4
.L_68:
        /*007c*/ 	.word	index@(.nv.constant0.saxpy)
        /*0080*/ 	.short	0x0380
        /*0082*/ 	.short	0x0028


	//----- nvinfo : EIATTR_SW_WAR
	.align		4
.L_69:
        /*0084*/ 	.byte	0x04, 0x36
        /*0086*/ 	.short	(.L_71 - .L_70)
.L_70:
        /*0088*/ 	.word	0x00000008
.L_71:


//--------------------- .nv.callgraph             --------------------------
	.section	.nv.callgraph,"",@"SHT_CUDA_CALLGRAPH"
	.align	4
	.sectionentsize	8
	.align		4
        /*0000*/ 	.word	0x00000000
	.align		4
        /*0004*/ 	.word	0xffffffff
	.align		4
        /*0008*/ 	.word	0x00000000
	.align		4
        /*000c*/ 	.word	0xfffffffe
	.align		4
        /*0010*/ 	.word	0x00000000
	.align		4
        /*0014*/ 	.word	0xfffffffd
	.align		4
        /*0018*/ 	.word	0x00000000
	.align		4
        /*001c*/ 	.word	0xfffffffc


//--------------------- .text.learn               --------------------------
	.section	.text.learn,"ax",@progbits
	.align	128
        .global         learn
        .type           learn,@function
        .size           learn,(.L_x_34 - learn)
        .other          learn,@"STO_CUDA_ENTRY STV_DEFAULT"
learn:
.text.learn:
[----:B------:R-:W-:Y:S01]  /*0000*/  LDC R1, c[0x0][0x37c] ;  /* 0x0000df00ff017b82 */ /* 0x000fe20000000800 */
[----:B------:R-:W0:Y:S07]  /*0010*/  S2R R9, SR_TID.X ;  /* 0x0000000000097919 */ /* 0x000e2e0000002100 */
[----:B------:R-:W0:Y:S01]  /*0020*/  S2UR UR6, SR_CTAID.X ;  /* 0x00000000000679c3 */ /* 0x000e220000002500 */
[----:B------:R-:W1:Y:S07]  /*0030*/  LDCU.64 UR4, c[0x0][0x358] ;  /* 0x00006b00ff0477ac */ /* 0x000e6e0008000a00 */
[----:B------:R-:W0:Y:S08]  /*0040*/  LDC R2, c[0x0][0x360] ;  /* 0x0000d800ff027b82 */ /* 0x000e300000000800 */
[----:B------:R-:W2:Y:S08]  /*0050*/  LDC.64 R4, c[0x0][0x3a8] ;  /* 0x0000ea00ff047b82 */ /* 0x000eb00000000a00 */
[----:B------:R-:W3:Y:S01]  /*0060*/  LDC.64 R6, c[0x0][0x3d8] ;  /* 0x0000f600ff067b82 */ /* 0x000ee20000000a00 */
[----:B0-----:R-:W-:-:S04]  /*0070*/  IMAD R9, R2, UR6, R9 ;  /* 0x0000000602097c24 */ /* 0x001fc8000f8e0209 */
[----:B--2---:R-:W-:-:S05]  /*0080*/  IMAD.WIDE.U32 R4, R9, 0x4, R4 ;  /* 0x0000000409047825 */ /* 0x004fca00078e0004 */
[----:B-1----:R0:W-:Y:S04]  /*0090*/  STG.E desc[UR4][R4.64], R9 ;  /* 0x0000000904007986 */ /* 0x0021e8000c101904 */
[----:B---3--:R-:W2:Y:S04]  /*00a0*/  LDG.E R8, desc[UR4][R6.64] ;  /* 0x0000000406087981 */ /* 0x008ea8000c1e1900 */
[----:B------:R-:W2:Y:S01]  /*00b0*/  LDG.E R3, desc[UR4][R6.64+0x4] ;  /* 0x0000040406037981 */ /* 0x000ea2000c1e1900 */
[----:B------:R-:W-:Y:S01]  /*00c0*/  BSSY.RECONVERGENT B0, `(.L_x_0) ;  /* 0x0000036000007945 */ /* 0x000fe20003800200 */
[----:B--2---:R-:W-:-:S05]  /*00d0*/  IMAD R0, R8, R3, RZ ;  /* 0x0000000308007224 */ /* 0x004fca00078e02ff */
[----:B------:R-:W-:-:S13]  /*00e0*/  ISETP.GE.AND P0, PT, R9, R0, PT ;  /* 0x000000000900720c */ /* 0x000fda0003f06270 */
[----:B0-----:R-:W-:Y:S05]  /*00f0*/  @P0 BRA `(.L_x_1) ;  /* 0x0000000000c80947 */ /* 0x001fea0003800000 */
[----:B------:R-:W0:Y:S01]  /*0100*/  LDC.64 R10, c[0x0][0x3a0] ;  /* 0x0000e800ff0a7b82 */ /* 0x000e220000000a00 */
[----:B------:R-:W1:Y:S01]  /*0110*/  LDCU UR6, c[0x0][0x370] ;  /* 0x00006e00ff0677ac */ /* 0x000e620008000800 */
[----:B------:R-:W-:-:S06]  /*0120*/  MOV R3, R9 ;  /* 0x0000000900037202 */ /* 0x000fcc0000000f00 */
[----:B------:R-:W2:Y:S08]  /*0130*/  LDC.64 R12, c[0x0][0x380] ;  /* 0x0000e000ff0c7b82 */ /* 0x000eb00000000a00 */
[----:B------:R-:W3:Y:S01]  /*0140*/  LDC.64 R14, c[0x0][0x388] ;  /* 0x0000e200ff0e7b82 */ /* 0x000ee20000000a00 */
[----:B-1----:R-:W-:-:S07]  /*0150*/  IMAD R0, R2, UR6, RZ ;  /* 0x0000000602007c24 */ /* 0x002fce000f8e02ff */
.L_x_2:
[-C--:B------:R-:W-:Y:S02]  /*0160*/  IABS R18, R8.reuse ;  /* 0x0000000800127213 */ /* 0x080fe40000000000 */
[----:B------:R-:W-:Y:S02]  /*0170*/  IABS R20, R3 ;  /* 0x0000000300147213 */ /* 0x000fe40000000000 */
[----:B------:R-:W1:Y:S01]  /*0180*/  I2F.RP R19, R18 ;  /* 0x0000001200137306 */ /* 0x000e620000209400 */
[----:B------:R-:W-:-:S07]  /*0190*/  IABS R22, R8 ;  /* 0x0000000800167213 */ /* 0x000fce0000000000 */
[----:B-1----:R-:W1:Y:S02]  /*01a0*/  MUFU.RCP R19, R19 ;  /* 0x0000001300137308 */ /* 0x002e640000001000 */
[----:B-1----:R-:W-:Y:S01]  /*01b0*/  VIADD R16, R19, 0xffffffe ;  /* 0x0ffffffe13107836 */ /* 0x002fe20000000000 */
[----:B------:R-:W-:-:S05]  /*01c0*/  IADD3 R19, PT, PT, RZ, -R22, RZ ;  /* 0x80000016ff137210 */ /* 0x000fca0007ffe0ff */
[----:B------:R1:W4:Y:S02]  /*01d0*/  F2I.FTZ.U32.TRUNC.NTZ R17, R16 ;  /* 0x0000001000117305 */ /* 0x000324000021f000 */
[----:B-1----:R-:W-:Y:S01]  /*01e0*/  IMAD.MOV.U32 R16, RZ, RZ, RZ ;  /* 0x000000ffff107224 */ /* 0x002fe200078e00ff */
[----:B----4-:R-:W-:-:S05]  /*01f0*/  IADD3 R21, PT, PT, RZ, -R17, RZ ;  /* 0x80000011ff157210 */ /* 0x010fca0007ffe0ff */
[----:B------:R-:W-:-:S04]  /*0200*/  IMAD R21, R21, R18, RZ ;  /* 0x0000001215157224 */ /* 0x000fc800078e02ff */
[----:B------:R-:W-:Y:S01]  /*0210*/  IMAD.HI.U32 R17, R17, R21, R16 ;  /* 0x0000001511117227 */ /* 0x000fe200078e0010 */
[----:B------:R-:W-:-:S04]  /*0220*/  LOP3.LUT R16, R3, R8, RZ, 0x3c, !PT ;  /* 0x0000000803107212 */ /* 0x000fc800078e3cff */
[----:B------:R-:W-:Y:S01]  /*0230*/  ISETP.GE.AND P1, PT, R16, RZ, PT ;  /* 0x000000ff1000720c */ /* 0x000fe20003f26270 */
[----:B------:R-:W-:-:S04]  /*0240*/  IMAD.HI.U32 R17, R17, R20, RZ ;  /* 0x0000001411117227 */ /* 0x000fc800078e00ff */
[----:B------:R-:W-:-:S05]  /*0250*/  IMAD R19, R17, R19, R20 ;  /* 0x0000001311137224 */ /* 0x000fca00078e0214 */
[----:B------:R-:W-:-:S13]  /*0260*/  ISETP.GT.U32.AND P2, PT, R18, R19, PT ;  /* 0x000000131200720c */ /* 0x000fda0003f44070 */
[----:B------:R-:W-:Y:S01]  /*0270*/  @!P2 IMAD.IADD R19, R19, 0x1, -R18 ;  /* 0x000000011313a824 */ /* 0x000fe200078e0a12 */
[----:B------:R-:W-:Y:S02]  /*0280*/  @!P2 IADD3 R17, PT, PT, R17, 0x1, RZ ;  /* 0x000000011111a810 */ /* 0x000fe40007ffe0ff */
[----:B------:R-:W-:Y:S02]  /*0290*/  ISETP.NE.AND P2, PT, R8, RZ, PT ;  /* 0x000000ff0800720c */ /* 0x000fe40003f45270 */
[----:B------:R-:W-:Y:S01]  /*02a0*/  ISETP.GE.U32.AND P0, PT, R19, R18, PT ;  /* 0x000000121300720c */ /* 0x000fe20003f06070 */
[----:B---3--:R-:W-:-:S06]  /*02b0*/  IMAD.WIDE R18, R3, 0x4, R14 ;  /* 0x0000000403127825 */ /* 0x008fcc00078e020e */
[----:B------:R-:W3:Y:S06]  /*02c0*/  LDG.E R19, desc[UR4][R18.64] ;  /* 0x0000000412137981 */ /* 0x000eec000c1e1900 */
[----:B------:R-:W-:-:S05]  /*02d0*/  @P0 VIADD R17, R17, 0x1 ;  /* 0x0000000111110836 */ /* 0x000fca0000000000 */
[----:B------:R-:W-:-:S05]  /*02e0*/  MOV R20, R17 ;  /* 0x0000001100147202 */ /* 0x000fca0000000f00 */
[----:B------:R-:W-:Y:S01]  /*02f0*/  @!P1 IMAD.MOV R20, RZ, RZ, -R20 ;  /* 0x000000ffff149224 */ /* 0x000fe200078e0a14 */
[----:B------:R-:W-:-:S04]  /*0300*/  @!P2 LOP3.LUT R20, RZ, R8, RZ, 0x33, !PT ;  /* 0x00000008ff14a212 */ /* 0x000fc800078e33ff */
[----:B------:R-:W-:-:S05]  /*0310*/  IADD3 R21, PT, PT, -R20, RZ, RZ ;  /* 0x000000ff14157210 */ /* 0x000fca0007ffe1ff */
[----:B------:R-:W-:Y:S02]  /*0320*/  IMAD R21, R8, R21, R3 ;  /* 0x0000001508157224 */ /* 0x000fe400078e0203 */
[----:B------:R-:W4:Y:S02]  /*0330*/  LDG.E R3, desc[UR4][R6.64+0x14] ;  /* 0x0000140406037981 */ /* 0x000f24000c1e1900 */
[----:B--2---:R-:W-:-:S06]  /*0340*/  IMAD.WIDE R16, R21, 0x4, R12 ;  /* 0x0000000415107825 */ /* 0x004fcc00078e020c */
[----:B------:R-:W3:Y:S01]  /*0350*/  LDG.E R16, desc[UR4][R16.64] ;  /* 0x0000000410107981 */ /* 0x000ee2000c1e1900 */
[----:B----4-:R-:W-:-:S04]  /*0360*/  IMAD R21, R20, R3, R21 ;  /* 0x0000000314157224 */ /* 0x010fc800078e0215 */
[----:B0-----:R-:W-:-:S04]  /*0370*/  IMAD.WIDE R20, R21, 0x4, R10 ;  /* 0x0000000415147825 */ /* 0x001fc800078e020a */
[----:B---3--:R-:W-:-:S05]  /*0380*/  FMUL R23, R16, R19 ;  /* 0x0000001310177220 */ /* 0x008fca0000400000 */
[----:B------:R1:W-:Y:S04]  /*0390*/  STG.E desc[UR4][R20.64], R23 ;  /* 0x0000001714007986 */ /* 0x0003e8000c101904 */
[----:B------:R-:W2:Y:S02]  /*03a0*/  LDG.E R3, desc[UR4][R4.64] ;  /* 0x0000000404037981 */ /* 0x000ea4000c1e1900 */
[----:B--2---:R-:W-:-:S05]  /*03b0*/  IMAD.IADD R3, R0, 0x1, R3 ;  /* 0x0000000100037824 */ /* 0x004fca00078e0203 */
[----:B------:R1:W-:Y:S04]  /*03c0*/  STG.E desc[UR4][R4.64], R3 ;  /* 0x0000000304007986 */ /* 0x0003e8000c101904 */
[----:B------:R-:W2:Y:S04]  /*03d0*/  LDG.E R8, desc[UR4][R6.64] ;  /* 0x0000000406087981 */ /* 0x000ea8000c1e1900 */
[----:B------:R-:W2:Y:S02]  /*03e0*/  LDG.E R25, desc[UR4][R6.64+0x4] ;  /* 0x0000040406197981 */ /* 0x000ea4000c1e1900 */
[----:B--2---:R-:W-:-:S05]  /*03f0*/  IMAD R18, R8, R25, RZ ;  /* 0x0000001908127224 */ /* 0x004fca00078e02ff */
[----:B------:R-:W-:-:S13]  /*0400*/  ISETP.GE.AND P0, PT, R3, R18, PT ;  /* 0x000000120300720c */ /* 0x000fda0003f06270 */
[----:B-1----:R-:W-:Y:S05]  /*0410*/  @!P0 BRA `(.L_x_2) ;  /* 0xfffffffc00508947 */ /* 0x002fea000383ffff */
.L_x_1:
[----:B------:R-:W-:Y:S05]  /*0420*/  BSYNC.RECONVERGENT B0 ;  /* 0x0000000000007941 */ /* 0x000fea0003800200 */
.L_x_0:
[----:B------:R-:W-:Y:S08]  /*0430*/  BAR.SYNC.DEFER_BLOCKING 0x0 ;  /* 0x0000000000007b1d */ /* 0x000ff00000010000 */
[----:B------:R-:W0:Y:S08]  /*0440*/  LDC.64 R10, c[0x0][0x3c8] ;  /* 0x0000f200ff0a7b82 */ /* 0x000e300000000a00 */
[----:B------:R-:W1:Y:S01]  /*0450*/  LDC.64 R6, c[0x0][0x3d8] ;  /* 0x0000f600ff067b82 */ /* 0x000e620000000a00 */
[----:B------:R2:W-:Y:S07]  /*0460*/  STG.E desc[UR4][R4.64], R9 ;  /* 0x0000000904007986 */ /* 0x0005ee000c101904 */
[----:B------:R-:W-:Y:S01]  /*0470*/  BAR.SYNC.DEFER_BLOCKING 0x0 ;  /* 0x0000000000007b1d */ /* 0x000fe20000010000 */
[----:B0-----:R-:W-:-:S05]  /*0480*/  IMAD.WIDE.U32 R10, R9, 0x4, R10 ;  /* 0x00000004090a7825 */ /* 0x001fca00078e000a */
[----:B------:R-:W3:Y:S04]  /*0490*/  LDG.E R0, desc[UR4][R10.64] ;  /* 0x000000040a007981 */ /* 0x000ee8000c1e1900 */
[----:B-1----:R-:W3:Y:S02]  /*04a0*/  LDG.E R3, desc[UR4][R6.64+0x8] ;  /* 0x0000080406037981 */ /* 0x002ee4000c1e1900 */
[----:B---3--:R-:W-:-:S13]  /*04b0*/  ISETP.GT.AND P0, PT, R0, R3, PT ;  /* 0x000000030000720c */ /* 0x008fda0003f04270 */
[----:B--2---:R-:W-:Y:S05]  /*04c0*/  @P0 BRA `(.L_x_3) ;  /* 0x0000000400a80947 */ /* 0x004fea0003800000 */
[----:B------:R-:W0:Y:S01]  /*04d0*/  LDC.64 R12, c[0x0][0x3d0] ;  /* 0x0000f400ff0c7b82 */ /* 0x000e220000000a00 */
[----:B------:R-:W1:Y:S07]  /*04e0*/  LDCU UR6, c[0x0][0x370] ;  /* 0x00006e00ff0677ac */ /* 0x000e6e0008000800 */
[----:B------:R-:W2:Y:S08]  /*04f0*/  LDC.64 R14, c[0x0][0x3c0] ;  /* 0x0000f000ff0e7b82 */ /* 0x000eb00000000a00 */
[----:B------:R-:W3:Y:S01]  /*0500*/  LDC.64 R16, c[0x0][0x3b8] ;  /* 0x0000ee00ff107b82 */ /* 0x000ee20000000a00 */
[----:B-1----:R-:W-:-:S07]  /*0510*/  IMAD R0, R2, UR6, RZ ;  /* 0x0000000602007c24 */ /* 0x002fce000f8e02ff */
[----:B------:R-:W1:Y:S01]  /*0520*/  LDC.64 R18, c[0x0][0x3b0] ;  /* 0x0000ec00ff127b82 */ /* 0x000e620000000a00 */
[----:B0-----:R-:W-:-:S04]  /*0530*/  IMAD.WIDE.U32 R12, R9, 0x4, R12 ;  /* 0x00000004090c7825 */ /* 0x001fc800078e000c */
[----:B--2---:R-:W-:-:S04]  /*0540*/  IMAD.WIDE.U32 R14, R9, 0x4, R14 ;  /* 0x00000004090e7825 */ /* 0x004fc800078e000e */
[----:B---3--:R-:W-:-:S04]  /*0550*/  IMAD.WIDE.U32 R16, R9, 0x4, R16 ;  /* 0x0000000409107825 */ /* 0x008fc800078e0010 */
[----:B-1----:R-:W-:-:S07]  /*0560*/  IMAD.WIDE.U32 R18, R9, 0x4, R18 ;  /* 0x0000000409127825 */ /* 0x002fce00078e0012 */
.L_x_8:
[----:B------:R-:W-:Y:S05]  /*0570*/  WARPSYNC.ALL ;  /* 0x0000000000007948 */ /* 0x000fea0003800000 */
[----:B------:R-:W-:Y:S06]  /*0580*/  BAR.SYNC.DEFER_BLOCKING 0x0 ;  /* 0x0000000000007b1d */ /* 0x000fec0000010000 */
[----:B------:R0:W-:Y:S04]  /*0590*/  STG.E desc[UR4][R12.64], RZ ;  /* 0x000000ff0c007986 */ /* 0x0001e8000c101904 */
[----:B------:R-:W2:Y:S02]  /*05a0*/  LDG.E R3, desc[UR4][R6.64+0x4] ;  /* 0x0000040406037981 */ /* 0x000ea4000c1e1900 */
[----:B--2---:R-:W-:-:S13]  /*05b0*/  ISETP.GE.AND P0, PT, R3, 0x1, PT ;  /* 0x000000010300780c */ /* 0x004fda0003f06270 */
[----:B0-----:R-:W-:Y:S05]  /*05c0*/  @!P0 BRA `(.L_x_4) ;  /* 0x0000000400308947 */ /* 0x001fea0003800000 */
.L_x_7:
[----:B------:R0:W-:Y:S01]  /*05d0*/  STG.E desc[UR4][R4.64], R9 ;  /* 0x0000000904007986 */ /* 0x0001e2000c101904 */
[----:B------:R-:W-:Y:S05]  /*05e0*/  WARPSYNC.ALL ;  /* 0x0000000000007948 */ /* 0x000fea0003800000 */
[----:B------:R-:W-:Y:S06]  /*05f0*/  BAR.SYNC.DEFER_BLOCKING 0x0 ;  /* 0x0000000000007b1d */ /* 0x000fec0000010000 */
[----:B------:R-:W2:Y:S04]  /*0600*/  LDG.E R3, desc[UR4][R4.64] ;  /* 0x0000000404037981 */ /* 0x000ea8000c1e1900 */
[----:B------:R-:W2:Y:S02]  /*0610*/  LDG.E R8, desc[UR4][R14.64] ;  /* 0x000000040e087981 */ /* 0x000ea4000c1e1900 */
[----:B--2---:R-:W-:-:S13]  /*0620*/  ISETP.GE.AND P0, PT, R3, R8, PT ;  /* 0x000000080300720c */ /* 0x004fda0003f06270 */
[----:B0-----:R-:W-:Y:S05]  /*0630*/  @P0 BRA `(.L_x_5) ;  /* 0x0000000000fc0947 */ /* 0x001fea0003800000 */
[----:B------:R-:W0:Y:S02]  /*0640*/  LDC.64 R20, c[0x0][0x3d8] ;  /* 0x0000f600ff147b82 */ /* 0x000e240000000a00 */
.L_x_6:
[----:B------:R-:W2:Y:S04]  /*0650*/  LDG.E R3, desc[UR4][R10.64] ;  /* 0x000000040a037981 */ /* 0x000ea8000c1e1900 */
[----:B0-----:R-:W3:Y:S04]  /*0660*/  LDG.E R23, desc[UR4][R20.64+0x14] ;  /* 0x0000140414177981 */ /* 0x001ee8000c1e1900 */
[----:B------:R-:W4:Y:S01]  /*0670*/  LDG.E R25, desc[UR4][R20.64+0x4] ;  /* 0x0000040414197981 */ /* 0x000f22000c1e1900 */
[----:B--2---:R-:W-:-:S04]  /*0680*/  LEA.HI R8, R3, R3, RZ, 0x1 ;  /* 0x0000000303087211 */ /* 0x004fc800078f08ff */
[----:B------:R-:W-:-:S04]  /*0690*/  LOP3.LUT R8, R8, 0xfffffffe, RZ, 0xc0, !PT ;  /* 0xfffffffe08087812 */ /* 0x000fc800078ec0ff */
[----:B------:R-:W-:-:S05]  /*06a0*/  IADD3 R8, PT, PT, -R3, R8, RZ ;  /* 0x0000000803087210 */ /* 0x000fca0007ffe1ff */
[----:B---3--:R-:W-:-:S04]  /*06b0*/  IMAD R8, R8, R23, R23 ;  /* 0x0000001708087224 */ /* 0x008fc800078e0217 */
[----:B----4-:R-:W-:-:S05]  /*06c0*/  IMAD R25, R8, R25, RZ ;  /* 0x0000001908197224 */ /* 0x010fca00078e02ff */
[----:B------:R0:W-:Y:S04]  /*06d0*/  STG.E desc[UR4][R16.64], R25 ;  /* 0x0000001910007986 */ /* 0x0001e8000c101904 */
[----:B------:R-:W2:Y:S04]  /*06e0*/  LDG.E R3, desc[UR4][R10.64] ;  /* 0x000000040a037981 */ /* 0x000ea8000c1e1900 */
[----:B------:R-:W3:Y:S04]  /*06f0*/  LDG.E R23, desc[UR4][R20.64+0x14] ;  /* 0x0000140414177981 */ /* 0x000ee8000c1e1900 */
[----:B------:R-:W4:Y:S01]  /*0700*/  LDG.E R27, desc[UR4][R20.64+0x4] ;  /* 0x00000404141b7981 */ /* 0x000f22000c1e1900 */
[----:B--2---:R-:W-:-:S04]  /*0710*/  LEA.HI R8, R3, R3, RZ, 0x1 ;  /* 0x0000000303087211 */ /* 0x004fc800078f08ff */
[----:B------:R-:W-:-:S05]  /*0720*/  LOP3.LUT R8, R8, 0xfffffffe, RZ, 0xc0, !PT ;  /* 0xfffffffe08087812 */ /* 0x000fca00078ec0ff */
[----:B------:R-:W-:-:S04]  /*0730*/  IMAD.IADD R8, R3, 0x1, -R8 ;  /* 0x0000000103087824 */ /* 0x000fc800078e0a08 */
[----:B---3--:R-:W-:-:S04]  /*0740*/  IMAD R8, R8, R23, RZ ;  /* 0x0000001708087224 */ /* 0x008fc800078e02ff */
[----:B----4-:R-:W-:-:S05]  /*0750*/  IMAD R27, R8, R27, RZ ;  /* 0x0000001b081b7224 */ /* 0x010fca00078e02ff */
[----:B------:R1:W-:Y:S04]  /*0760*/  STG.E desc[UR4][R18.64], R27 ;  /* 0x0000001b12007986 */ /* 0x0003e8000c101904 */
[----:B------:R-:W2:Y:S04]  /*0770*/  LDG.E R3, desc[UR4][R4.64] ;  /* 0x0000000404037981 */ /* 0x000ea8000c1e1900 */
[----:B------:R-:W3:Y:S04]  /*0780*/  LDG.E R22, desc[UR4][R12.64] ;  /* 0x000000040c167981 */ /* 0x000ee8000c1e1900 */
[----:B------:R-:W3:Y:S04]  /*0790*/  LDG.E R23, desc[UR4][R20.64+0x14] ;  /* 0x0000140414177981 */ /* 0x000ee8000c1e1900 */
[----:B------:R-:W4:Y:S01]  /*07a0*/  LDG.E R8, desc[UR4][R16.64] ;  /* 0x0000000410087981 */ /* 0x000f22000c1e1900 */
[----:B--2---:R-:W-:-:S05]  /*07b0*/  SHF.L.U32 R24, R3, 0x1, RZ ;  /* 0x0000000103187819 */ /* 0x004fca00000006ff */
[----:B---3--:R-:W-:Y:S02]  /*07c0*/  IMAD R26, R22, R23, R24 ;  /* 0x00000017161a7224 */ /* 0x008fe400078e0218 */
[----:B------:R-:W2:Y:S03]  /*07d0*/  LDC.64 R22, c[0x0][0x3a0] ;  /* 0x0000e800ff167b82 */ /* 0x000ea60000000a00 */
[----:B0-----:R-:W-:Y:S02]  /*07e0*/  IADD3 R25, PT, PT, R26, 0x1, R27 ;  /* 0x000000011a197810 */ /* 0x001fe40007ffe01b */
[----:B----4-:R-:W-:-:S03]  /*07f0*/  IADD3 R29, PT, PT, R8, R26, -R3 ;  /* 0x0000001a081d7210 */ /* 0x010fc60007ffe803 */
[----:B--2---:R-:W-:-:S05]  /*0800*/  IMAD.WIDE R24, R25, 0x4, R22 ;  /* 0x0000000419187825 */ /* 0x004fca00078e0216 */
[----:B------:R-:W2:Y:S04]  /*0810*/  LDG.E R3, desc[UR4][R24.64] ;  /* 0x0000000418037981 */ /* 0x000ea8000c1e1900 */
[----:B------:R-:W2:Y:S01]  /*0820*/  LDG.E R8, desc[UR4][R24.64+-0x4] ;  /* 0xfffffc0418087981 */ /* 0x000ea2000c1e1900 */
[----:B-1----:R-:W-:Y:S01]  /*0830*/  IMAD.WIDE R26, R29, 0x4, R22 ;  /* 0x000000041d1a7825 */ /* 0x002fe200078e0216 */
[----:B------:R-:W-:Y:S05]  /*0840*/  WARPSYNC.ALL ;  /* 0x0000000000007948 */ /* 0x000fea0003800000 */
[----:B--2---:R-:W-:-:S05]  /*0850*/  FADD R3, R3, R8 ;  /* 0x0000000803037221 */ /* 0x004fca0000000000 */
[----:B------:R0:W-:Y:S01]  /*0860*/  STG.E desc[UR4][R26.64], R3 ;  /* 0x000000031a007986 */ /* 0x0001e2000c101904 */
[----:B------:R-:W-:Y:S06]  /*0870*/  BAR.SYNC.DEFER_BLOCKING 0x0 ;  /* 0x0000000000007b1d */ /* 0x000fec0000010000 */
[----:B------:R-:W2:Y:S04]  /*0880*/  LDG.E R28, desc[UR4][R4.64] ;  /* 0x00000004041c7981 */ /* 0x000ea8000c1e1900 */
[----:B------:R-:W3:Y:S04]  /*0890*/  LDG.E R8, desc[UR4][R12.64] ;  /* 0x000000040c087981 */ /* 0x000ee8000c1e1900 */
[----:B------:R-:W3:Y:S04]  /*08a0*/  LDG.E R29, desc[UR4][R20.64+0x14] ;  /* 0x00001404141d7981 */ /* 0x000ee8000c1e1900 */
[----:B0-----:R-:W4:Y:S01]  /*08b0*/  LDG.E R3, desc[UR4][R18.64] ;  /* 0x0000000412037981 */ /* 0x001f22000c1e1900 */
[----:B--2---:R-:W-:-:S04]  /*08c0*/  IMAD.SHL.U32 R28, R28, 0x2, RZ ;  /* 0x000000021c1c7824 */ /* 0x004fc800078e00ff */
[----:B---3--:R-:W-:-:S05]  /*08d0*/  IMAD R8, R8, R29, R28 ;  /* 0x0000001d08087224 */ /* 0x008fca00078e021c */
[----:B----4-:R-:W-:-:S05]  /*08e0*/  IADD3 R25, PT, PT, R8, 0x1, R3 ;  /* 0x0000000108197810 */ /* 0x010fca0007ffe003 */
[----:B------:R-:W-:-:S05]  /*08f0*/  IMAD.WIDE R24, R25, 0x4, R22 ;  /* 0x0000000419187825 */ /* 0x000fca00078e0216 */
[----:B------:R0:W-:Y:S04]  /*0900*/  STG.E desc[UR4][R24.64], RZ ;  /* 0x000000ff18007986 */ /* 0x0001e8000c101904 */
[----:B------:R-:W2:Y:S04]  /*0910*/  LDG.E R26, desc[UR4][R4.64] ;  /* 0x00000004041a7981 */ /* 0x000ea8000c1e1900 */
[----:B------:R-:W3:Y:S04]  /*0920*/  LDG.E R3, desc[UR4][R12.64] ;  /* 0x000000040c037981 */ /* 0x000ee8000c1e1900 */
[----:B------:R-:W3:Y:S04]  /*0930*/  LDG.E R8, desc[UR4][R20.64+0x14] ;  /* 0x0000140414087981 */ /* 0x000ee8000c1e1900 */
[----:B------:R-:W4:Y:S01]  /*0940*/  LDG.E R28, desc[UR4][R18.64] ;  /* 0x00000004121c7981 */ /* 0x000f22000c1e1900 */
[----:B--2---:R-:W-:-:S05]  /*0950*/  SHF.L.U32 R26, R26, 0x1, RZ ;  /* 0x000000011a1a7819 */ /* 0x004fca00000006ff */
[----:B---3--:R-:W-:-:S04]  /*0960*/  IMAD R3, R3, R8, R26 ;  /* 0x0000000803037224 */ /* 0x008fc800078e021a */
[----:B----4-:R-:W-:-:S04]  /*0970*/  IMAD.IADD R3, R3, 0x1, R28 ;  /* 0x0000000103037824 */ /* 0x010fc800078e021c */
[----:B------:R-:W-:-:S05]  /*0980*/  IMAD.WIDE R22, R3, 0x4, R22 ;  /* 0x0000000403167825 */ /* 0x000fca00078e0216 */
[----:B------:R1:W-:Y:S01]  /*0990*/  STG.E desc[UR4][R22.64], RZ ;  /* 0x000000ff16007986 */ /* 0x0003e2000c101904 */
[----:B------:R-:W-:Y:S06]  /*09a0*/  BAR.SYNC.DEFER_BLOCKING 0x0 ;  /* 0x0000000000007b1d */ /* 0x000fec0000010000 */
[----:B------:R-:W2:Y:S02]  /*09b0*/  LDG.E R3, desc[UR4][R4.64] ;  /* 0x0000000404037981 */ /* 0x000ea4000c1e1900 */
[----:B--2---:R-:W-:-:S05]  /*09c0*/  IADD3 R3, PT, PT, R0, R3, RZ ;  /* 0x0000000300037210 */ /* 0x004fca0007ffe0ff */
[----:B------:R1:W-:Y:S01]  /*09d0*/  STG.E desc[UR4][R4.64], R3 ;  /* 0x0000000304007986 */ /* 0x0003e2000c101904 */
[----:B------:R-:W-:Y:S06]  /*09e0*/  BAR.SYNC.DEFER_BLOCKING 0x0 ;  /* 0x0000000000007b1d */ /* 0x000fec0000010000 */
[----:B------:R-:W2:Y:S04]  /*09f0*/  LDG.E R8, desc[UR4][R4.64] ;  /* 0x0000000404087981 */ /* 0x000ea8000c1e1900 */
[----:B0-----:R-:W2:Y:S02]  /*0a00*/  LDG.E R25, desc[UR4][R14.64] ;  /* 0x000000040e197981 */ /* 0x001ea4000c1e1900 */
[----:B--2---:R-:W-:-:S13]  /*0a10*/  ISETP.GE.AND P0, PT, R8, R25, PT ;  /* 0x000000190800720c */ /* 0x004fda0003f06270 */
[----:B-1----:R-:W-:Y:S05]  /*0a20*/  @!P0 BRA `(.L_x_6) ;  /* 0xfffffffc00088947 */ /* 0x002fea000383ffff */
.L_x_5:
[----:B------:R-:W2:Y:S02]  /*0a30*/  LDG.E R3, desc[UR4][R12.64] ;  /* 0x000000040c037981 */ /* 0x000ea4000c1e1900 */
[----:B--2---:R-:W-:-:S05]  /*0a40*/  VIADD R3, R3, 0x1 ;  /* 0x0000000103037836 */ /* 0x004fca0000000000 */
[----:B------:R0:W-:Y:S04]  /*0a50*/  STG.E desc[UR4][R12.64], R3 ;  /* 0x000000030c007986 */ /* 0x0001e8000c101904 */
[----:B------:R-:W2:Y:S02]  /*0a60*/  LDG.E R8, desc[UR4][R6.64+0x4] ;  /* 0x0000040406087981 */ /* 0x000ea4000c1e1900 */
[----:B--2---:R-:W-:-:S13]  /*0a70*/  ISETP.GE.AND P0, PT, R3, R8, PT ;  /* 0x000000080300720c */ /* 0x004fda0003f06270 */
[----:B0-----:R-:W-:Y:S05]  /*0a80*/  @!P0 BRA `(.L_x_7) ;  /* 0xfffffff800d08947 */ /* 0x001fea000383ffff */
.L_x_4:
[----:B------:R-:W-:Y:S05]  /*0a90*/  WARPSYNC.ALL ;  /* 0x0000000000007948 */ /* 0x000fea0003800000 */
[----:B------:R-:W-:Y:S06]  /*0aa0*/  BAR.SYNC.DEFER_BLOCKING 0x0 ;  /* 0x0000000000007b1d */ /* 0x000fec0000010000 */
[----:B------:R-:W2:Y:S02]  /*0ab0*/  LDG.E R3, desc[UR4][R10.64] ;  /* 0x000000040a037981 */ /* 0x000ea4000c1e1900 */
[----:B--2---:R-:W-:-:S05]  /*0ac0*/  IADD3 R3, PT, PT, R3, 0x1, RZ ;  /* 0x0000000103037810 */ /* 0x004fca0007ffe0ff */
[----:B------:R0:W-:Y:S04]  /*0ad0*/  STG.E desc[UR4][R10.64], R3 ;  /* 0x000000030a007986 */ /* 0x0001e8000c101904 */
[----:B------:R-:W2:Y:S02]  /*0ae0*/  LDG.E R8, desc[UR4][R14.64] ;  /* 0x000000040e087981 */ /* 0x000ea4000c1e1900 */
[----:B--2---:R-:W-:-:S04]  /*0af0*/  LEA.HI R8, R8, R8, RZ, 0x1 ;  /* 0x0000000808087211 */ /* 0x004fc800078f08ff */
[----:B------:R-:W-:-:S05]  /*0b00*/  SHF.R.S32.HI R21, RZ, 0x1, R8 ;  /* 0x00000001ff157819 */ /* 0x000fca0000011408 */
[----:B------:R0:W-:Y:S01]  /*0b10*/  STG.E desc[UR4][R14.64], R21 ;  /* 0x000000150e007986 */ /* 0x0001e2000c101904 */
[----:B------:R-:W-:Y:S06]  /*0b20*/  BAR.SYNC.DEFER_BLOCKING 0x0 ;  /* 0x0000000000007b1d */ /* 0x000fec0000010000 */
[----:B------:R-:W2:Y:S04]  /*0b30*/  LDG.E R8, desc[UR4][R10.64] ;  /* 0x000000040a087981 */ /* 0x000ea8000c1e1900 */
[----:B------:R-:W2:Y:S02]  /*0b40*/  LDG.E R23, desc[UR4][R6.64+0x8] ;  /* 0x0000080406177981 */ /* 0x000ea4000c1e1900 */
[----:B--2---:R-:W-:-:S13]  /*0b50*/  ISETP.GT.AND P0, PT, R8, R23, PT ;  /* 0x000000170800720c */ /* 0x004fda0003f04270 */
[----:B0-----:R-:W-:Y:S05]  /*0b60*/  @!P0 BRA `(.L_x_8) ;  /* 0xfffffff800808947 */ /* 0x001fea000383ffff */
.L_x_3:
[----:B------:R0:W-:Y:S04]  /*0b70*/  STG.E desc[UR4][R4.64], R9 ;  /* 0x0000000904007986 */ /* 0x0001e8000c101904 */
[----:B------:R-:W2:Y:S02]  /*0b80*/  LDG.E R0, desc[UR4][R6.64+0x4] ;  /* 0x0000040406007981 */ /* 0x000ea4000c1e1900 */
[----:B--2---:R-:W-:-:S13]  /*0b90*/  ISETP.GE.AND P0, PT, R9, R0, PT ;  /* 0x000000000900720c */ /* 0x004fda0003f06270 */
[----:B0-----:R-:W-:Y:S05]  /*0ba0*/  @P0 BRA `(.L_x_9) ;  /* 0x0000000000640947 */ /* 0x001fea0003800000 */
[----:B------:R-:W0:Y:S01]  /*0bb0*/  LDCU UR6, c[0x0][0x370] ;  /* 0x00006e00ff0677ac */ /* 0x000e220008000800 */
[----:B------:R-:W-:Y:S02]  /*0bc0*/  IMAD.MOV.U32 R17, RZ, RZ, R9 ;  /* 0x000000ffff117224 */ /* 0x000fe400078e0009 */
[----:B0-----:R-:W-:-:S07]  /*0bd0*/  IMAD R3, R2, UR6, RZ ;  /* 0x0000000602037c24 */ /* 0x001fce000f8e02ff */
.L_x_10:
[----:B------:R-:W2:Y:S01]  /*0be0*/  LDG.E R14, desc[UR4][R10.64] ;  /* 0x000000040a0e7981 */ /* 0x000ea2000c1e1900 */
[----:B------:R-:W0:Y:S03]  /*0bf0*/  LDC.64 R12, c[0x0][0x3a0] ;  /* 0x0000e800ff0c7b82 */ /* 0x000e260000000a00 */
[----:B------:R-:W3:Y:S01]  /*0c00*/  LDG.E R8, desc[UR4][R6.64+0x14] ;  /* 0x0000140406087981 */ /* 0x000ee2000c1e1900 */
[----:B--2---:R-:W-:-:S04]  /*0c10*/  LEA.HI R15, R14, R14, RZ, 0x1 ;  /* 0x0000000e0e0f7211 */ /* 0x004fc800078f08ff */
[----:B------:R-:W-:-:S04]  /*0c20*/  LOP3.LUT R15, R15, 0xfffffffe, RZ, 0xc0, !PT ;  /* 0xfffffffe0f0f7812 */ /* 0x000fc800078ec0ff */
[----:B------:R-:W-:-:S05]  /*0c30*/  IADD3 R15, PT, PT, R14, -R15, RZ ;  /* 0x8000000f0e0f7210 */ /* 0x000fca0007ffe0ff */
[----:B------:R-:W-:-:S04]  /*0c40*/  IMAD R15, R15, R0, R17 ;  /* 0x000000000f0f7224 */ /* 0x000fc800078e0211 */
[----:B---3--:R-:W-:-:S04]  /*0c50*/  IMAD R15, R8, R15, RZ ;  /* 0x0000000f080f7224 */ /* 0x008fc800078e02ff */
[----:B0-----:R-:W-:Y:S02]  /*0c60*/  IMAD.WIDE R12, R15, 0x4, R12 ;  /* 0x000000040f0c7825 */ /* 0x001fe400078e020c */
[----:B------:R-:W0:Y:S04]  /*0c70*/  LDC.64 R14, c[0x0][0x398] ;  /* 0x0000e600ff0e7b82 */ /* 0x000e280000000a00 */
[----:B------:R-:W2:Y:S01]  /*0c80*/  LDG.E R13, desc[UR4][R12.64] ;  /* 0x000000040c0d7981 */ /* 0x000ea2000c1e1900 */
[----:B0-----:R-:W-:-:S05]  /*0c90*/  IMAD.WIDE R14, R17, 0x4, R14 ;  /* 0x00000004110e7825 */ /* 0x001fca00078e020e */
[----:B--2---:R0:W-:Y:S04]  /*0ca0*/  STG.E desc[UR4][R14.64], R13 ;  /* 0x0000000d0e007986 */ /* 0x0041e8000c101904 */
[----:B------:R-:W2:Y:S01]  /*0cb0*/  LDG.E R0, desc[UR4][R4.64] ;  /* 0x0000000404007981 */ /* 0x000ea2000c1e1900 */
[----:B------:R-:W-:Y:S05]  /*0cc0*/  WARPSYNC.ALL ;  /* 0x0000000000007948 */ /* 0x000fea0003800000 */
[----:B--2---:R-:W-:-:S05]  /*0cd0*/  IMAD.IADD R19, R3, 0x1, R0 ;  /* 0x0000000103137824 */ /* 0x004fca00078e0200 */
[----:B------:R0:W-:Y:S01]  /*0ce0*/  STG.E desc[UR4][R4.64], R19 ;  /* 0x0000001304007986 */ /* 0x0001e2000c101904 */
[----:B------:R-:W-:Y:S06]  /*0cf0*/  BAR.SYNC.DEFER_BLOCKING 0x0 ;  /* 0x0000000000007b1d */ /* 0x000fec0000010000 */
[----:B------:R-:W2:Y:S04]  /*0d00*/  LDG.E R17, desc[UR4][R4.64] ;  /* 0x0000000404117981 */ /* 0x000ea8000c1e1900 */
[----:B------:R-:W2:Y:S02]  /*0d10*/  LDG.E R0, desc[UR4][R6.64+0x4] ;  /* 0x0000040406007981 */ /* 0x000ea4000c1e1900 */
[----:B--2---:R-:W-:-:S13]  /*0d20*/  ISETP.GE.AND P0, PT, R17, R0, PT ;  /* 0x000000001100720c */ /* 0x004fda0003f06270 */
[----:B0-----:R-:W-:Y:S05]  /*0d30*/  @!P0 BRA `(.L_x_10) ;  /* 0xfffffffc00a88947 */ /* 0x001fea000383ffff */
.L_x_9:
[----:B------:R-:W-:Y:S05]  /*0d40*/  WARPSYNC.ALL ;  /* 0x0000000000007948 */ /* 0x000fea0003800000 */
[----:B------:R-:W-:Y:S06]  /*0d50*/  BAR.SYNC.DEFER_BLOCKING 0x0 ;  /* 0x0000000000007b1d */ /* 0x000fec0000010000 */
[----:B------:R0:W-:Y:S04]  /*0d60*/  STG.E desc[UR4][R4.64], R9 ;  /* 0x0000000904007986 */ /* 0x0001e8000c101904 */
[----:B------:R-:W2:Y:S02]  /*0d70*/  LDG.E R0, desc[UR4][R6.64+0x4] ;  /* 0x0000040406007981 */ /* 0x000ea4000c1e1900 */
[----:B--2---:R-:W-:-:S13]  /*0d80*/  ISETP.GE.AND P0, PT, R9, R0, PT ;  /* 0x000000000900720c */ /* 0x004fda0003f06270 */
[----:B0-----:R-:W-:Y:S05]  /*0d90*/  @P0 BRA `(.L_x_11) ;  /* 0x0000000000800947 */ /* 0x001fea0003800000 */
[----:B------:R-:W0:Y:S01]  /*0da0*/  LDC.64 R10, c[0x0][0x398] ;  /* 0x0000e600ff0a7b82 */ /* 0x000e220000000a00 */
[----:B------:R-:W1:Y:S01]  /*0db0*/  LDCU UR6, c[0x0][0x370] ;  /* 0x00006e00ff0677ac */ /* 0x000e620008000800 */
[----:B------:R-:W-:-:S06]  /*0dc0*/  MOV R3, R9 ;  /* 0x0000000900037202 */ /* 0x000fcc0000000f00 */
[----:B------:R-:W2:Y:S01]  /*0dd0*/  LDC.64 R12, c[0x0][0x3e0] ;  /* 0x0000f800ff0c7b82 */ /* 0x000ea20000000a00 */
[----:B-1----:R-:W-:-:S07]  /*0de0*/  IMAD R0, R2, UR6, RZ ;  /* 0x0000000602007c24 */ /* 0x002fce000f8e02ff */
.L_x_12:
[----:B0-----:R-:W-:-:S06]  /*0df0*/  IMAD.WIDE R14, R3, 0x4, R10 ;  /* 0x00000004030e7825 */ /* 0x001fcc00078e020a */
[----:B------:R-:W3:Y:S01]  /*0e00*/  LDG.E R14, desc[UR4][R14.64] ;  /* 0x000000040e0e7981 */ /* 0x000ee2000c1e1900 */
[----:B------:R-:W-:Y:S02]  /*0e10*/  HFMA2 R19, -RZ, RZ, 3.7421875, 0 ;  /* 0x437c0000ff137431 */ /* 0x000fe400000001ff */
[----:B------:R-:W-:-:S04]  /*0e20*/  IMAD.MOV.U32 R17, RZ, RZ, 0x3bbb989d ;  /* 0x3bbb989dff117424 */ /* 0x000fc800078e00ff */
[----:B---3--:R-:W-:-:S04]  /*0e30*/  FFMA.SAT R8, R14, R17, 0.5 ;  /* 0x3f0000000e087423 */ /* 0x008fc80000002011 */
[----:B------:R-:W-:-:S04]  /*0e40*/  FFMA.RM R8, R8, R19, 12582913 ;  /* 0x4b40000108087423 */ /* 0x000fc80000004013 */
[C---:B------:R-:W-:Y:S01]  /*0e50*/  FADD R17, R8.reuse, -12583039 ;  /* 0xcb40007f08117421 */ /* 0x040fe20000000000 */
[----:B------:R-:W-:-:S03]  /*0e60*/  IMAD.SHL.U32 R8, R8, 0x800000, RZ ;  /* 0x0080000008087824 */ /* 0x000fc600078e00ff */
[----:B------:R-:W-:-:S04]  /*0e70*/  FFMA R17, R14, 1.4426950216293334961, -R17 ;  /* 0x3fb8aa3b0e117823 */ /* 0x000fc80000000811 */
[----:B------:R-:W-:Y:S01]  /*0e80*/  FFMA R20, R14, 1.925963033500011079e-08, R17 ;  /* 0x32a570600e147823 */ /* 0x000fe20000000011 */
[----:B--2---:R-:W-:-:S03]  /*0e90*/  IMAD.WIDE R16, R3, 0x4, R12 ;  /* 0x0000000403107825 */ /* 0x004fc600078e020c */
[----:B------:R-:W0:Y:S02]  /*0ea0*/  MUFU.EX2 R19, R20 ;  /* 0x0000001400137308 */ /* 0x000e240000000800 */
[----:B0-----:R-:W-:-:S05]  /*0eb0*/  FMUL R21, R8, R19 ;  /* 0x0000001308157220 */ /* 0x001fca0000400000 */
[----:B------:R1:W-:Y:S04]  /*0ec0*/  STG.E desc[UR4][R16.64], R21 ;  /* 0x0000001510007986 */ /* 0x0003e8000c101904 */
[----:B------:R-:W2:Y:S04]  /*0ed0*/  LDG.E R19, desc[UR4][R4.64] ;  /* 0x0000000404137981 */ /* 0x000ea8000c1e1900 */
[----:B------:R-:W3:Y:S01]  /*0ee0*/  LDG.E R15, desc[UR4][R6.64+0x4] ;  /* 0x00000404060f7981 */ /* 0x000ee2000c1e1900 */
[----:B--2---:R-:W-:-:S06]  /*0ef0*/  IMAD.WIDE R18, R19, 0x4, R12 ;  /* 0x0000000413127825 */ /* 0x004fcc00078e020c */
[----:B------:R-:W2:Y:S01]  /*0f00*/  LDG.E R19, desc[UR4][R18.64] ;  /* 0x0000000412137981 */ /* 0x000ea2000c1e1900 */
[----:B---3--:R-:W-:Y:S01]  /*0f10*/  IMAD.WIDE R14, R15, 0x4, R12 ;  /* 0x000000040f0e7825 */ /* 0x008fe200078e020c */
[----:B------:R-:W-:Y:S05]  /*0f20*/  YIELD ;  /* 0x0000000000007946 */ /* 0x000fea0003800000 */
[----:B--2---:R1:W-:Y:S04]  /*0f30*/  REDG.E.ADD.F32.FTZ.RN.STRONG.GPU desc[UR4][R14.64], R19 ;  /* 0x000000130e0079a6 */ /* 0x0043e8000c12f304 */
[----:B------:R-:W2:Y:S02]  /*0f40*/  LDG.E R3, desc[UR4][R4.64] ;  /* 0x0000000404037981 */ /* 0x000ea4000c1e1900 */
[----:B--2---:R-:W-:-:S05]  /*0f50*/  IADD3 R3, PT, PT, R0, R3, RZ ;  /* 0x0000000300037210 */ /* 0x004fca0007ffe0ff */
[----:B------:R1:W-:Y:S04]  /*0f60*/  STG.E desc[UR4][R4.64], R3 ;  /* 0x0000000304007986 */ /* 0x0003e8000c101904 */
[----:B------:R-:W2:Y:S02]  /*0f70*/  LDG.E R8, desc[UR4][R6.64+0x4] ;  /* 0x0000040406087981 */ /* 0x000ea4000c1e1900 */
[----:B--2---:R-:W-:-:S13]  /*0f80*/  ISETP.GE.AND P0, PT, R3, R8, PT ;  /* 0x000000080300720c */ /* 0x004fda0003f06270 */
[----:B-1----:R-:W-:Y:S05]  /*0f90*/  @!P0 BRA `(.L_x_12) ;  /* 0xfffffffc00948947 */ /* 0x002fea000383ffff */
.L_x_11:
[----:B------:R-:W-:Y:S05]  /*0fa0*/  WARPSYNC.ALL ;  /* 0x0000000000007948 */ /* 0x000fea0003800000 */
[----:B------:R-:W-:Y:S06]  /*0fb0*/  BAR.SYNC.DEFER_BLOCKING 0x0 ;  /* 0x0000000000007b1d */ /* 0x000fec0000010000 */
[----:B------:R0:W-:Y:S04]  /*0fc0*/  STG.E desc[UR4][R4.64], R9 ;  /* 0x0000000904007986 */ /* 0x0001e8000c101904 */
[----:B------:R-:W2:Y:S01]  /*0fd0*/  LDG.E R0, desc[UR4][R6.64+0x4] ;  /* 0x0000040406007981 */ /* 0x000ea2000c1e1900 */
[----:B------:R-:W-:Y:S01]  /*0fe0*/  BSSY.RECONVERGENT B0, `(.L_x_13) ;  /* 0x000002c000007945 */ /* 0x000fe20003800200 */
[----:B--2---:R-:W-:-:S13]  /*0ff0*/  ISETP.GE.AND P0, PT, R9, R0, PT ;  /* 0x000000000900720c */ /* 0x004fda0003f06270 */
[----:B0-----:R-:W-:Y:S05]  /*1000*/  @P0 BRA `(.L_x_14) ;  /* 0x0000000000a40947 */ /* 0x001fea0003800000 */
[----:B------:R-:W0:Y:S01]  /*1010*/  LDC.64 R10, c[0x0][0x398] ;  /* 0x0000e600ff0a7b82 */ /* 0x000e220000000a00 */
[----:B------:R-:W1:Y:S01]  /*1020*/  LDCU UR6, c[0x0][0x370] ;  /* 0x00006e00ff0677ac */ /* 0x000e620008000800 */
[----:B------:R-:W-:-:S06]  /*1030*/  IMAD.MOV.U32 R17, RZ, RZ, R9 ;  /* 0x000000ffff117224 */ /* 0x000fcc00078e0009 */
[----:B------:R-:W2:Y:S08]  /*1040*/  LDC.64 R12, c[0x0][0x3e0] ;  /* 0x0000f800ff0c7b82 */ /* 0x000eb00000000a00 */
[----:B------:R-:W3:Y:S01]  /*1050*/  LDC.64 R14, c[0x0][0x3e8] ;  /* 0x0000fa00ff0e7b82 */ /* 0x000ee20000000a00 */
[----:B-1----:R-:W-:-:S07]  /*1060*/  IMAD R8, R2, UR6, RZ ;  /* 0x0000000602087c24 */ /* 0x002fce000f8e02ff */
.L_x_17:
[----:B0-----:R-:W-:-:S06]  /*1070*/  IMAD.WIDE R18, R17, 0x4, R10 ;  /* 0x0000000411127825 */ /* 0x001fcc00078e020a */
[----:B------:R-:W4:Y:S01]  /*1080*/  LDG.E R18, desc[UR4][R18.64] ;  /* 0x0000000412127981 */ /* 0x000f22000c1e1900 */
[----:B--2---:R-:W-:-:S05]  /*1090*/  IMAD.WIDE R20, R0, 0x4, R12 ;  /* 0x0000000400147825 */ /* 0x004fca00078e020c */
[----:B------:R-:W2:Y:S01]  /*10a0*/  LDG.E R3, desc[UR4][R20.64] ;  /* 0x0000000414037981 */ /* 0x000ea2000c1e1900 */
[----:B------:R-:W-:Y:S01]  /*10b0*/  MOV R23, 0x3bbb989d ;  /* 0x3bbb989d00177802 */ /* 0x000fe20000000f00 */
[----:B------:R-:W-:Y:S01]  /*10c0*/  IMAD.MOV.U32 R25, RZ, RZ, 0x437c0000 ;  /* 0x437c0000ff197424 */ /* 0x000fe200078e00ff */
[----:B------:R-:W-:Y:S03]  /*10d0*/  BSSY.RECONVERGENT B1, `(.L_x_15) ;  /* 0x0000014000017945 */ /* 0x000fe60003800200 */
[----:B----4-:R-:W-:-:S04]  /*10e0*/  FFMA.SAT R0, R18, R23, 0.5 ;  /* 0x3f00000012007423 */ /* 0x010fc80000002017 */
[----:B------:R-:W-:Y:S01]  /*10f0*/  FFMA.RM R0, R0, R25, 12582913 ;  /* 0x4b40000100007423 */ /* 0x000fe20000004019 */
[----:B--2---:R-:W0:Y:S03]  /*1100*/  MUFU.RCP R16, R3 ;  /* 0x0000000300107308 */ /* 0x004e260000001000 */
[C---:B------:R-:W-:Y:S01]  /*1110*/  FADD R23, R0.reuse, -12583039 ;  /* 0xcb40007f00177421 */ /* 0x040fe20000000000 */
[----:B------:R-:W-:-:S03]  /*1120*/  SHF.L.U32 R0, R0, 0x17, RZ ;  /* 0x0000001700007819 */ /* 0x000fc600000006ff */
[----:B------:R-:W-:-:S04]  /*1130*/  FFMA R23, R18, 1.4426950216293334961, -R23 ;  /* 0x3fb8aa3b12177823 */ /* 0x000fc80000000817 */
[----:B------:R-:W-:-:S06]  /*1140*/  FFMA R23, R18, 1.925963033500011079e-08, R23 ;  /* 0x32a5706012177823 */ /* 0x000fcc0000000017 */
[----:B------:R-:W1:Y:S01]  /*1150*/  MUFU.EX2 R23, R23 ;  /* 0x0000001700177308 */ /* 0x000e620000000800 */
[----:B0-----:R-:W-:-:S04]  /*1160*/  FFMA R19, -R3, R16, 1 ;  /* 0x3f80000003137423 */ /* 0x001fc80000000110 */
[----:B------:R-:W-:Y:S01]  /*1170*/  FFMA R19, R16, R19, R16 ;  /* 0x0000001310137223 */ /* 0x000fe20000000010 */
[----:B-1----:R-:W-:-:S04]  /*1180*/  FMUL R0, R0, R23 ;  /* 0x0000001700007220 */ /* 0x002fc80000400000 */
[----:B------:R-:W0:Y:S01]  /*1190*/  FCHK P0, R0, R3 ;  /* 0x0000000300007302 */ /* 0x000e220000000000 */
[----:B------:R-:W-:-:S04]  /*11a0*/  FFMA R16, R0, R19, RZ ;  /* 0x0000001300107223 */ /* 0x000fc800000000ff */
[----:B------:R-:W-:-:S04]  /*11b0*/  FFMA R18, -R3, R16, R0 ;  /* 0x0000001003127223 */ /* 0x000fc80000000100 */
[----:B------:R-:W-:Y:S01]  /*11c0*/  FFMA R21, R19, R18, R16 ;  /* 0x0000001213157223 */ /* 0x000fe20000000010 */
[----:B0-----:R-:W-:Y:S06]  /*11d0*/  @!P0 BRA `(.L_x_16) ;  /* 0x00000000000c8947 */ /* 0x001fec0003800000 */
[----:B------:R-:W-:-:S07]  /*11e0*/  MOV R16, 0x1200 ;  /* 0x0000120000107802 */ /* 0x000fce0000000f00 */
[----:B---3--:R-:W-:Y:S05]  /*11f0*/  CALL.REL.NOINC `($__internal_0_$__cuda_sm3x_div_rn_noftz_f32_slowpath) ;  /* 0x0000000400407944 */ /* 0x008fea0003c00000 */
[----:B------:R-:W-:-:S07]  /*1200*/  IMAD.MOV.U32 R21, RZ, RZ, R0 ;  /* 0x000000ffff157224 */ /* 0x000fce00078e0000 */
.L_x_16:
[----:B------:R-:W-:Y:S05]  /*1210*/  BSYNC.RECONVERGENT B1 ;  /* 0x0000000000017941 */ /* 0x000fea0003800200 */
.L_x_15:
[----:B---3--:R-:W-:-:S05]  /*1220*/  IMAD.WIDE R18, R17, 0x4, R14 ;  /* 0x0000000411127825 */ /* 0x008fca00078e020e */
[----:B------:R1:W-:Y:S04]  /*1230*/  STG.E desc[UR4][R18.64], R21 ;  /* 0x0000001512007986 */ /* 0x0003e8000c101904 */
[----:B------:R-:W2:Y:S02]  /*1240*/  LDG.E R17, desc[UR4][R4.64] ;  /* 0x0000000404117981 */ /* 0x000ea4000c1e1900 */
[----:B--2---:R-:W-:-:S05]  /*1250*/  IADD3 R17, PT, PT, R8, R17, RZ ;  /* 0x0000001108117210 */ /* 0x004fca0007ffe0ff */
[----:B------:R1:W-:Y:S04]  /*1260*/  STG.E desc[UR4][R4.64], R17 ;  /* 0x0000001104007986 */ /* 0x0003e8000c101904 */
[----:B------:R-:W2:Y:S02]  /*1270*/  LDG.E R0, desc[UR4][R6.64+0x4] ;  /* 0x0000040406007981 */ /* 0x000ea4000c1e1900 */
[----:B--2---:R-:W-:-:S13]  /*1280*/  ISETP.GE.AND P0, PT, R17, R0, PT ;  /* 0x000000001100720c */ /* 0x004fda0003f06270 */
[----:B-1----:R-:W-:Y:S05]  /*1290*/  @!P0 BRA `(.L_x_17) ;  /* 0xfffffffc00748947 */ /* 0x002fea000383ffff */
.L_x_14:
[----:B------:R-:W-:Y:S05]  /*12a0*/  BSYNC.RECONVERGENT B0 ;  /* 0x0000000000007941 */ /* 0x000fea0003800200 */
.L_x_13:
[----:B------:R-:W-:Y:S06]  /*12b0*/  BAR.SYNC.DEFER_BLOCKING 0x0 ;  /* 0x0000000000007b1d */ /* 0x000fec0000010000 */
[----:B------:R0:W-:Y:S04]  /*12c0*/  STG.E desc[UR4][R4.64], R9 ;  /* 0x0000000904007986 */ /* 0x0001e8000c101904 */
[----:B------:R-:W2:Y:S04]  /*12d0*/  LDG.E R0, desc[UR4][R6.64] ;  /* 0x0000000406007981 */ /* 0x000ea8000c1e1900 */
[----:B------:R-:W2:Y:S01]  /*12e0*/  LDG.E R3, desc[UR4][R6.64+0x4] ;  /* 0x0000040406037981 */ /* 0x000ea2000c1e1900 */
[----:B------:R-:W-:Y:S01]  /*12f0*/  BSSY.RECONVERGENT B0, `(.L_x_18) ;  /* 0x000003e000007945 */ /* 0x000fe20003800200 */
[----:B--2---:R-:W-:-:S05]  /*1300*/  IMAD R8, R0, R3, RZ ;  /* 0x0000000300087224 */ /* 0x004fca00078e02ff */
[----:B------:R-:W-:-:S13]  /*1310*/  ISETP.GE.AND P0, PT, R9, R8, PT ;  /* 0x000000080900720c */ /* 0x000fda0003f06270 */
[----:B0-----:R-:W-:Y:S05]  /*1320*/  @P0 BRA `(.L_x_19) ;  /* 0x0000000000e80947 */ /* 0x001fea0003800000 */
[----:B------:R-:W0:Y:S01]  /*1330*/  LDC.64 R10, c[0x0][0x3f0] ;  /* 0x0000fc00ff0a7b82 */ /* 0x000e220000000a00 */
[----:B------:R-:W1:Y:S07]  /*1340*/  LDCU UR6, c[0x0][0x370] ;  /* 0x00006e00ff0677ac */ /* 0x000e6e0008000800 */
[----:B------:R-:W2:Y:S08]  /*1350*/  LDC.64 R12, c[0x0][0x3e8] ;  /* 0x0000fa00ff0c7b82 */ /* 0x000eb00000000a00 */
[----:B------:R-:W3:Y:S01]  /*1360*/  LDC.64 R14, c[0x0][0x380] ;  /* 0x0000e000ff0e7b82 */ /* 0x000ee20000000a00 */
[----:B-1----:R-:W-:-:S07]  /*1370*/  IMAD R2, R2, UR6, RZ ;  /* 0x0000000602027c24 */ /* 0x002fce000f8e02ff */
[----:B------:R-:W1:Y:S08]  /*1380*/  LDC.64 R16, c[0x0][0x388] ;  /* 0x0000e200ff107b82 */ /* 0x000e700000000a00 */
[----:B------:R-:W4:Y:S02]  /*1390*/  LDC.64 R18, c[0x0][0x390] ;  /* 0x0000e400ff127b82 */ /* 0x000f240000000a00 */
.L_x_20:
[-C--:B------:R-:W-:Y:S02]  /*13a0*/  IABS R3, R0.reuse ;  /* 0x0000000000037213 */ /* 0x080fe40000000000 */
[----:B------:R-:W-:Y:S02]  /*13b0*/  IABS R24, R9 ;  /* 0x0000000900187213 */ /* 0x000fe40000000000 */
[----:B------:R-:W5:Y:S01]  /*13c0*/  I2F.RP R8, R3 ;  /* 0x0000000300087306 */ /* 0x000f620000209400 */
[----:B------:R-:W-:-:S07]  /*13d0*/  IABS R25, R0 ;  /* 0x0000000000197213 */ /* 0x000fce0000000000 */
[----:B-----5:R-:W5:Y:S02]  /*13e0*/  MUFU.RCP R8, R8 ;  /* 0x0000000800087308 */ /* 0x020f640000001000 */
[----:B-----5:R-:W-:Y:S02]  /*13f0*/  VIADD R20, R8, 0xffffffe ;  /* 0x0ffffffe08147836 */ /* 0x020fe40000000000 */
[----:B------:R-:W-:-:S04]  /*1400*/  IMAD.MOV R8, RZ, RZ, -R25 ;  /* 0x000000ffff087224 */ /* 0x000fc800078e0a19 */
[----:B------:R5:W0:Y:S02]  /*1410*/  F2I.FTZ.U32.TRUNC.NTZ R21, R20 ;  /* 0x0000001400157305 */ /* 0x000a24000021f000 */
[----:B-----5:R-:W-:Y:S01]  /*1420*/  HFMA2 R20, -RZ, RZ, 0, 0 ;  /* 0x00000000ff147431 */ /* 0x020fe200000001ff */
[----:B0-----:R-:W-:-:S05]  /*1430*/  IADD3 R22, PT, PT, RZ, -R21, RZ ;  /* 0x80000015ff167210 */ /* 0x001fca0007ffe0ff */
[----:B------:R-:W-:Y:S02]  /*1440*/  IMAD R23, R22, R3, RZ ;  /* 0x0000000316177224 */ /* 0x000fe400078e02ff */
[----:B------:R-:W-:Y:S02]  /*1450*/  IMAD.MOV.U32 R22, RZ, RZ, R24 ;  /* 0x000000ffff167224 */ /* 0x000fe400078e0018 */
[----:B------:R-:W-:-:S06]  /*1460*/  IMAD.HI.U32 R21, R21, R23, R20 ;  /* 0x0000001715157227 */ /* 0x000fcc00078e0014 */
[----:B------:R-:W-:-:S04]  /*1470*/  IMAD.HI.U32 R21, R21, R22, RZ ;  /* 0x0000001615157227 */ /* 0x000fc800078e00ff */
[----:B------:R-:W-:-:S05]  /*1480*/  IMAD R8, R21, R8, R22 ;  /* 0x0000000815087224 */ /* 0x000fca00078e0216 */
[----:B------:R-:W-:-:S13]  /*1490*/  ISETP.GT.U32.AND P2, PT, R3, R8, PT ;  /* 0x000000080300720c */ /* 0x000fda0003f44070 */
[-C--:B------:R-:W-:Y:S01]  /*14a0*/  @!P2 IADD3 R8, PT, PT, R8, -R3.reuse, RZ ;  /* 0x800000030808a210 */ /* 0x080fe20007ffe0ff */
[----:B------:R-:W-:Y:S01]  /*14b0*/  @!P2 VIADD R21, R21, 0x1 ;  /* 0x000000011515a836 */ /* 0x000fe20000000000 */
[----:B------:R-:W-:Y:S02]  /*14c0*/  ISETP.NE.AND P2, PT, R0, RZ, PT ;  /* 0x000000ff0000720c */ /* 0x000fe40003f45270 */
[----:B------:R-:W-:Y:S02]  /*14d0*/  ISETP.GE.U32.AND P0, PT, R8, R3, PT ;  /* 0x000000030800720c */ /* 0x000fe40003f06070 */
[----:B------:R-:W-:-:S04]  /*14e0*/  LOP3.LUT R3, R9, R0, RZ, 0x3c, !PT ;  /* 0x0000000009037212 */ /* 0x000fc800078e3cff */
[----:B------:R-:W-:Y:S01]  /*14f0*/  ISETP.GE.AND P1, PT, R3, RZ, PT ;  /* 0x000000ff0300720c */ /* 0x000fe20003f26270 */
[----:B-1----:R-:W-:Y:S01]  /*1500*/  IMAD.WIDE R22, R9, 0x4, R16 ;  /* 0x0000000409167825 */ /* 0x002fe200078e0210 */
[----:B------:R-:W5:Y:S04]  /*1510*/  LDG.E R3, desc[UR4][R10.64] ;  /* 0x000000040a037981 */ /* 0x000f68000c1e1900 */
[----:B------:R-:W5:Y:S01]  /*1520*/  LDG.E R28, desc[UR4][R22.64] ;  /* 0x00000004161c7981 */ /* 0x000f62000c1e1900 */
[----:B------:R-:W-:-:S06]  /*1530*/  @P0 IADD3 R21, PT, PT, R21, 0x1, RZ ;  /* 0x0000000115150810 */ /* 0x000fcc0007ffe0ff */
[----:B------:R-:W-:Y:S01]  /*1540*/  @!P1 IMAD.MOV R21, RZ, RZ, -R21 ;  /* 0x000000ffff159224 */ /* 0x000fe200078e0a15 */
[----:B------:R-:W-:-:S04]  /*1550*/  @!P2 LOP3.LUT R21, RZ, R0, RZ, 0x33, !PT ;  /* 0x00000000ff15a212 */ /* 0x000fc800078e33ff */
[C---:B------:R-:W-:Y:S01]  /*1560*/  IADD3 R27, PT, PT, -R21.reuse, RZ, RZ ;  /* 0x000000ff151b7210 */ /* 0x040fe20007ffe1ff */
[----:B--2---:R-:W-:-:S04]  /*1570*/  IMAD.WIDE R24, R21, 0x4, R12 ;  /* 0x0000000415187825 */ /* 0x004fc800078e020c */
[----:B----4-:R-:W-:-:S04]  /*1580*/  IMAD.WIDE R20, R21, 0x4, R18 ;  /* 0x0000000415147825 */ /* 0x010fc800078e0212 */
[----:B------:R-:W-:Y:S02]  /*1590*/  IMAD R27, R0, R27, R9 ;  /* 0x0000001b001b7224 */ /* 0x000fe400078e0209 */
[----:B------:R-:W2:Y:S02]  /*15a0*/  LDG.E R0, desc[UR4][R24.64] ;  /* 0x0000000418007981 */ /* 0x000ea4000c1e1900 */
[----:B---3--:R-:W-:Y:S02]  /*15b0*/  IMAD.WIDE R26, R27, 0x4, R14 ;  /* 0x000000041b1a7825 */ /* 0x008fe400078e020e */
[----:B------:R-:W3:Y:S04]  /*15c0*/  LDG.E R20, desc[UR4][R20.64] ;  /* 0x0000000414147981 */ /* 0x000ee8000c1e1900 */
[----:B------:R-:W5:Y:S01]  /*15d0*/  LDG.E R26, desc[UR4][R26.64] ;  /* 0x000000041a1a7981 */ /* 0x000f62000c1e1900 */
[----:B--2---:R-:W-:-:S04]  /*15e0*/  FADD R9, R0, -1 ;  /* 0xbf80000000097421 */ /* 0x004fc80000000000 */
[C---:B---3--:R-:W-:Y:S01]  /*15f0*/  FMUL R8, R20.reuse, R9 ;  /* 0x0000000914087220 */ /* 0x048fe20000400000 */
[----:B------:R-:W-:Y:S01]  /*1600*/  FADD R9, -R20, 1 ;  /* 0x3f80000014097421 */ /* 0x000fe20000000100 */
[----:B-----5:R-:W-:-:S03]  /*1610*/  FMUL R3, R3, R26 ;  /* 0x0000001a03037220 */ /* 0x020fc60000400000 */
[----:B------:R-:W-:-:S04]  /*1620*/  FFMA R8, R9, R0, R8 ;  /* 0x0000000009087223 */ /* 0x000fc80000000008 */
[----:B------:R-:W-:-:S05]  /*1630*/  FFMA R3, -R3, R8, R28 ;  /* 0x0000000803037223 */ /* 0x000fca000000011c */
        /* <DEDUP_REMOVED lines=8> */
[----:B0-----:R-:W-:Y:S05]  /*16c0*/  @!P0 BRA `(.L_x_20) ;  /* 0xfffffffc00348947 */ /* 0x001fea000383ffff */
.L_x_19:
[----:B------:R-:W-:Y:S05]  /*16d0*/  BSYNC.RECONVERGENT B0 ;  /* 0x0000000000007941 */ /* 0x000fea0003800200 */
.L_x_18:
[----:B------:R-:W-:Y:S06]  /*16e0*/  BAR.SYNC.DEFER_BLOCKING 0x0 ;  /* 0x0000000000007b1d */ /* 0x000fec0000010000 */
[----:B------:R-:W-:Y:S05]  /*16f0*/  EXIT ;  /* 0x000000000000794d */ /* 0x000fea0003800000 */
        .weak           $__internal_0_$__cuda_sm3x_div_rn_noftz_f32_slowpath
        .type           $__internal_0_$__cuda_sm3x_div_rn_noftz_f32_slowpath,@function
        .size           $__internal_0_$__cuda_sm3x_div_rn_noftz_f32_slowpath,(.L_x_34 - $__internal_0_$__cuda_sm3x_div_rn_noftz_f32_slowpath)
$__internal_0_$__cuda_sm3x_div_rn_noftz_f32_slowpath:
[--C-:B------:R-:W-:Y:S01]  /*1700*/  SHF.R.U32.HI R18, RZ, 0x17, R3.reuse ;  /* 0x00000017ff127819 */ /* 0x100fe20000011603 */
[----:B------:R-:W-:Y:S01]  /*1710*/  BSSY.RECONVERGENT B2, `(.L_x_21) ;  /* 0x0000064000027945 */ /* 0x000fe20003800200 */
[----:B------:R-:W-:Y:S01]  /*1720*/  SHF.R.U32.HI R21, RZ, 0x17, R0 ;  /* 0x00000017ff157819 */ /* 0x000fe20000011600 */
[----:B------:R-:W-:Y:S01]  /*1730*/  IMAD.MOV.U32 R23, RZ, RZ, R3 ;  /* 0x000000ffff177224 */ /* 0x000fe200078e0003 */
[----:B------:R-:W-:Y:S02]  /*1740*/  LOP3.LUT R18, R18, 0xff, RZ, 0xc0, !PT ;  /* 0x000000ff12127812 */ /* 0x000fe400078ec0ff */
[----:B------:R-:W-:Y:S02]  /*1750*/  LOP3.LUT R21, R21, 0xff, RZ, 0xc0, !PT ;  /* 0x000000ff15157812 */ /* 0x000fe400078ec0ff */
[----:B------:R-:W-:Y:S02]  /*1760*/  IADD3 R24, PT, PT, R18, -0x1, RZ ;  /* 0xffffffff12187810 */ /* 0x000fe40007ffe0ff */
[----:B------:R-:W-:Y:S01]  /*1770*/  MOV R20, R0 ;  /* 0x0000000000147202 */ /* 0x000fe20000000f00 */
[----:B------:R-:W-:Y:S01]  /*1780*/  VIADD R22, R21, 0xffffffff ;  /* 0xffffffff15167836 */ /* 0x000fe20000000000 */
[----:B------:R-:W-:-:S04]  /*1790*/  ISETP.GT.U32.AND P0, PT, R24, 0xfd, PT ;  /* 0x000000fd1800780c */ /* 0x000fc80003f04070 */
[----:B------:R-:W-:-:S13]  /*17a0*/  ISETP.GT.U32.OR P0, PT, R22, 0xfd, P0 ;  /* 0x000000fd1600780c */ /* 0x000fda0000704470 */
[----:B------:R-:W-:Y:S01]  /*17b0*/  @!P0 MOV R19, RZ ;  /* 0x000000ff00138202 */ /* 0x000fe20000000f00 */
[----:B------:R-:W-:Y:S06]  /*17c0*/  @!P0 BRA `(.L_x_22) ;  /* 0x00000000005c8947 */ /* 0x000fec0003800000 */
[----:B------:R-:W-:Y:S02]  /*17d0*/  FSETP.GTU.FTZ.AND P0, PT, |R0|, +INF , PT ;  /* 0x7f8000000000780b */ /* 0x000fe40003f1c200 */
[----:B------:R-:W-:-:S04]  /*17e0*/  FSETP.GTU.FTZ.AND P1, PT, |R3|, +INF , PT ;  /* 0x7f8000000300780b */ /* 0x000fc80003f3c200 */
[----:B------:R-:W-:-:S13]  /*17f0*/  PLOP3.LUT P0, PT, P0, P1, PT, 0xf8, 0x8f ;  /* 0x00000000008f781c */ /* 0x000fda0000703f70 */
[----:B------:R-:W-:Y:S05]  /*1800*/  @P0 BRA `(.L_x_23) ;  /* 0x00000004004c0947 */ /* 0x000fea0003800000 */
[----:B------:R-:W-:-:S13]  /*1810*/  LOP3.LUT P0, RZ, R23, 0x7fffffff, R20, 0xc8, !PT ;  /* 0x7fffffff17ff7812 */ /* 0x000fda000780c814 */
[----:B------:R-:W-:Y:S05]  /*1820*/  @!P0 BRA `(.L_x_24) ;  /* 0x00000004003c8947 */ /* 0x000fea0003800000 */
[C---:B------:R-:W-:Y:S02]  /*1830*/  FSETP.NEU.FTZ.AND P2, PT, |R0|.reuse, +INF , PT ;  /* 0x7f8000000000780b */ /* 0x040fe40003f5d200 */
[----:B------:R-:W-:Y:S02]  /*1840*/  FSETP.NEU.FTZ.AND P1, PT, |R3|, +INF , PT ;  /* 0x7f8000000300780b */ /* 0x000fe40003f3d200 */
[----:B------:R-:W-:-:S11]  /*1850*/  FSETP.NEU.FTZ.AND P0, PT, |R0|, +INF , PT ;  /* 0x7f8000000000780b */ /* 0x000fd60003f1d200 */
[----:B------:R-:W-:Y:S05]  /*1860*/  @!P1 BRA !P2, `(.L_x_24) ;  /* 0x00000004002c9947 */ /* 0x000fea0005000000 */
[----:B------:R-:W-:-:S04]  /*1870*/  LOP3.LUT P2, RZ, R20, 0x7fffffff, RZ, 0xc0, !PT ;  /* 0x7fffffff14ff7812 */ /* 0x000fc8000784c0ff */
[----:B------:R-:W-:-:S13]  /*1880*/  PLOP3.LUT P1, PT, P1, P2, PT, 0x2f, 0xf2 ;  /* 0x0000000000f2781c */ /* 0x000fda0000f24577 */
[----:B------:R-:W-:Y:S05]  /*1890*/  @P1 BRA `(.L_x_25) ;  /* 0x0000000400181947 */ /* 0x000fea0003800000 */
[----:B------:R-:W-:-:S04]  /*18a0*/  LOP3.LUT P1, RZ, R23, 0x7fffffff, RZ, 0xc0, !PT ;  /* 0x7fffffff17ff7812 */ /* 0x000fc8000782c0ff */
[----:B------:R-:W-:-:S13]  /*18b0*/  PLOP3.LUT P0, PT, P0, P1, PT, 0x2f, 0xf2 ;  /* 0x0000000000f2781c */ /* 0x000fda0000702577 */
[----:B------:R-:W-:Y:S05]  /*18c0*/  @P0 BRA `(.L_x_26) ;  /* 0x0000000400000947 */ /* 0x000fea0003800000 */
[----:B------:R-:W-:Y:S02]  /*18d0*/  ISETP.GE.AND P0, PT, R22, RZ, PT ;  /* 0x000000ff1600720c */ /* 0x000fe40003f06270 */
[----:B------:R-:W-:-:S11]  /*18e0*/  ISETP.GE.AND P1, PT, R24, RZ, PT ;  /* 0x000000ff1800720c */ /* 0x000fd60003f26270 */
[----:B------:R-:W-:Y:S01]  /*18f0*/  @P0 IMAD.MOV.U32 R19, RZ, RZ, RZ ;  /* 0x000000ffff130224 */ /* 0x000fe200078e00ff */
[----:B------:R-:W-:Y:S01]  /*1900*/  @!P0 MOV R19, 0xffffffc0 ;  /* 0xffffffc000138802 */ /* 0x000fe20000000f00 */
[----:B------:R-:W-:Y:S01]  /*1910*/  @!P0 FFMA R20, R0, 1.84467440737095516160e+19, RZ ;  /* 0x5f80000000148823 */ /* 0x000fe200000000ff */
[----:B------:R-:W-:-:S03]  /*1920*/  @!P1 FFMA R23, R3, 1.84467440737095516160e+19, RZ ;  /* 0x5f80000003179823 */ /* 0x000fc600000000ff */
[----:B------:R-:W-:-:S07]  /*1930*/  @!P1 VIADD R19, R19, 0x40 ;  /* 0x0000004013139836 */ /* 0x000fce0000000000 */
.L_x_22:
[----:B------:R-:W-:Y:S01]  /*1940*/  LEA R0, R18, 0xc0800000, 0x17 ;  /* 0xc080000012007811 */ /* 0x000fe200078eb8ff */
[----:B------:R-:W-:Y:S03]  /*1950*/  BSSY.RECONVERGENT B3, `(.L_x_27) ;  /* 0x0000036000037945 */ /* 0x000fe60003800200 */
[----:B------:R-:W-:Y:S01]  /*1960*/  IADD3 R22, PT, PT, -R0, R23, RZ ;  /* 0x0000001700167210 */ /* 0x000fe20007ffe1ff */
[----:B------:R-:W-:-:S03]  /*1970*/  VIADD R23, R21, 0xffffff81 ;  /* 0xffffff8115177836 */ /* 0x000fc60000000000 */
[----:B------:R0:W1:Y:S01]  /*1980*/  MUFU.RCP R3, R22 ;  /* 0x0000001600037308 */ /* 0x0000620000001000 */
[----:B------:R-:W-:Y:S01]  /*1990*/  FADD.FTZ R25, -R22, -RZ ;  /* 0x800000ff16197221 */ /* 0x000fe20000010100 */
[C---:B------:R-:W-:Y:S01]  /*19a0*/  IMAD R0, R23.reuse, -0x800000, R20 ;  /* 0xff80000017007824 */ /* 0x040fe200078e0214 */
[----:B0-----:R-:W-:-:S04]  /*19b0*/  IADD3 R22, PT, PT, R23, 0x7f, -R18 ;  /* 0x0000007f17167810 */ /* 0x001fc80007ffe812 */
[----:B------:R-:W-:Y:S01]  /*19c0*/  IADD3 R19, PT, PT, R22, R19, RZ ;  /* 0x0000001316137210 */ /* 0x000fe20007ffe0ff */
[----:B-1----:R-:W-:-:S04]  /*19d0*/  FFMA R24, R3, R25, 1 ;  /* 0x3f80000003187423 */ /* 0x002fc80000000019 */
[----:B------:R-:W-:-:S04]  /*19e0*/  FFMA R3, R3, R24, R3 ;  /* 0x0000001803037223 */ /* 0x000fc80000000003 */
[----:B------:R-:W-:-:S04]  /*19f0*/  FFMA R20, R0, R3, RZ ;  /* 0x0000000300147223 */ /* 0x000fc800000000ff */
[----:B------:R-:W-:-:S04]  /*1a00*/  FFMA R21, R25, R20, R0 ;  /* 0x0000001419157223 */ /* 0x000fc80000000000 */
[----:B------:R-:W-:-:S04]  /*1a10*/  FFMA R20, R3, R21, R20 ;  /* 0x0000001503147223 */ /* 0x000fc80000000014 */
[----:B------:R-:W-:-:S04]  /*1a20*/  FFMA R21, R25, R20, R0 ;  /* 0x0000001419157223 */ /* 0x000fc80000000000 */
[----:B------:R-:W-:-:S05]  /*1a30*/  FFMA R0, R3, R21, R20 ;  /* 0x0000001503007223 */ /* 0x000fca0000000014 */
[----:B------:R-:W-:-:S04]  /*1a40*/  SHF.R.U32.HI R18, RZ, 0x17, R0 ;  /* 0x00000017ff127819 */ /* 0x000fc80000011600 */
[----:B------:R-:W-:-:S05]  /*1a50*/  LOP3.LUT R18, R18, 0xff, RZ, 0xc0, !PT ;  /* 0x000000ff12127812 */ /* 0x000fca00078ec0ff */
[----:B------:R-:W-:-:S05]  /*1a60*/  IMAD.IADD R22, R18, 0x1, R19 ;  /* 0x0000000112167824 */ /* 0x000fca00078e0213 */
[----:B------:R-:W-:-:S04]  /*1a70*/  IADD3 R18, PT, PT, R22, -0x1, RZ ;  /* 0xffffffff16127810 */ /* 0x000fc80007ffe0ff */
[----:B------:R-:W-:-:S13]  /*1a80*/  ISETP.GE.U32.AND P0, PT, R18, 0xfe, PT ;  /* 0x000000fe1200780c */ /* 0x000fda0003f06070 */
[----:B------:R-:W-:Y:S05]  /*1a90*/  @!P0 BRA `(.L_x_28) ;  /* 0x0000000000808947 */ /* 0x000fea0003800000 */
[----:B------:R-:W-:-:S13]  /*1aa0*/  ISETP.GT.AND P0, PT, R22, 0xfe, PT ;  /* 0x000000fe1600780c */ /* 0x000fda0003f04270 */
[----:B------:R-:W-:Y:S05]  /*1ab0*/  @P0 BRA `(.L_x_29) ;  /* 0x00000000006c0947 */ /* 0x000fea0003800000 */
[----:B------:R-:W-:-:S13]  /*1ac0*/  ISETP.GE.AND P0, PT, R22, 0x1, PT ;  /* 0x000000011600780c */ /* 0x000fda0003f06270 */
[----:B------:R-:W-:Y:S05]  /*1ad0*/  @P0 BRA `(.L_x_30) ;  /* 0x0000000000740947 */ /* 0x000fea0003800000 */
[----:B------:R-:W-:Y:S02]  /*1ae0*/  ISETP.GE.AND P0, PT, R22, -0x18, PT ;  /* 0xffffffe81600780c */ /* 0x000fe40003f06270 */
[----:B------:R-:W-:-:S11]  /*1af0*/  LOP3.LUT R0, R0, 0x80000000, RZ, 0xc0, !PT ;  /* 0x8000000000007812 */ /* 0x000fd600078ec0ff */
[----:B------:R-:W-:Y:S05]  /*1b00*/  @!P0 BRA `(.L_x_30) ;  /* 0x0000000000688947 */ /* 0x000fea0003800000 */
[CCC-:B------:R-:W-:Y:S01]  /*1b10*/  FFMA.RZ R18, R3.reuse, R21.reuse, R20.reuse ;  /* 0x0000001503127223 */ /* 0x1c0fe2000000c014 */
[C---:B------:R-:W-:Y:S02]  /*1b20*/  ISETP.NE.AND P2, PT, R22.reuse, RZ, PT ;  /* 0x000000ff1600720c */ /* 0x040fe40003f45270 */
[----:B------:R-:W-:Y:S02]  /*1b30*/  ISETP.NE.AND P1, PT, R22, RZ, PT ;  /* 0x000000ff1600720c */ /* 0x000fe40003f25270 */
[----:B------:R-:W-:Y:S01]  /*1b40*/  LOP3.LUT R19, R18, 0x7fffff, RZ, 0xc0, !PT ;  /* 0x007fffff12137812 */ /* 0x000fe200078ec0ff */
[CCC-:B------:R-:W-:Y:S01]  /*1b50*/  FFMA.RP R18, R3.reuse, R21.reuse, R20.reuse ;  /* 0x0000001503127223 */ /* 0x1c0fe20000008014 */
[----:B------:R-:W-:Y:S01]  /*1b60*/  FFMA.RM R3, R3, R21, R20 ;  /* 0x0000001503037223 */ /* 0x000fe20000004014 */
[C---:B------:R-:W-:Y:S01]  /*1b70*/  VIADD R20, R22.reuse, 0x20 ;  /* 0x0000002016147836 */ /* 0x040fe20000000000 */
[----:B------:R-:W-:Y:S02]  /*1b80*/  LOP3.LUT R19, R19, 0x800000, RZ, 0xfc, !PT ;  /* 0x0080000013137812 */ /* 0x000fe400078efcff */
[----:B------:R-:W-:-:S02]  /*1b90*/  IADD3 R21, PT, PT, -R22, RZ, RZ ;  /* 0x000000ff16157210 */ /* 0x000fc40007ffe1ff */
[----:B------:R-:W-:Y:S02]  /*1ba0*/  SHF.L.U32 R20, R19, R20, RZ ;  /* 0x0000001413147219 */ /* 0x000fe400000006ff */
[----:B------:R-:W-:Y:S02]  /*1bb0*/  FSETP.NEU.FTZ.AND P0, PT, R18, R3, PT ;  /* 0x000000031200720b */ /* 0x000fe40003f1d000 */
[----:B------:R-:W-:Y:S02]  /*1bc0*/  SEL R18, R21, RZ, P2 ;  /* 0x000000ff15127207 */ /* 0x000fe40001000000 */
[----:B------:R-:W-:Y:S02]  /*1bd0*/  ISETP.NE.AND P1, PT, R20, RZ, P1 ;  /* 0x000000ff1400720c */ /* 0x000fe40000f25270 */
[----:B------:R-:W-:Y:S02]  /*1be0*/  SHF.R.U32.HI R18, RZ, R18, R19 ;  /* 0x00000012ff127219 */ /* 0x000fe40000011613 */
[----:B------:R-:W-:-:S02]  /*1bf0*/  PLOP3.LUT P0, PT, P0, P1, PT, 0xf8, 0x8f ;  /* 0x00000000008f781c */ /* 0x000fc40000703f70 */
[----:B------:R-:W-:Y:S02]  /*1c00*/  SHF.R.U32.HI R20, RZ, 0x1, R18 ;  /* 0x00000001ff147819 */ /* 0x000fe40000011612 */
[----:B------:R-:W-:-:S04]  /*1c10*/  SEL R3, RZ, 0x1, !P0 ;  /* 0x00000001ff037807 */ /* 0x000fc80004000000 */
[----:B------:R-:W-:-:S04]  /*1c20*/  LOP3.LUT R3, R3, 0x1, R20, 0xf8, !PT ;  /* 0x0000000103037812 */ /* 0x000fc800078ef814 */
[----:B------:R-:W-:-:S04]  /*1c30*/  LOP3.LUT R3, R3, R18, RZ, 0xc0, !PT ;  /* 0x0000001203037212 */ /* 0x000fc800078ec0ff */
[----:B------:R-:W-:-:S04]  /*1c40*/  IADD3 R3, PT, PT, R20, R3, RZ ;  /* 0x0000000314037210 */ /* 0x000fc80007ffe0ff */
[----:B------:R-:W-:Y:S01]  /*1c50*/  LOP3.LUT R0, R3, R0, RZ, 0xfc, !PT ;  /* 0x0000000003007212 */ /* 0x000fe200078efcff */
[----:B------:R-:W-:Y:S06]  /*1c60*/  BRA `(.L_x_30) ;  /* 0x0000000000107947 */ /* 0x000fec0003800000 */
.L_x_29:
[----:B------:R-:W-:-:S04]  /*1c70*/  LOP3.LUT R0, R0, 0x80000000, RZ, 0xc0, !PT ;  /* 0x8000000000007812 */ /* 0x000fc800078ec0ff */
[----:B------:R-:W-:Y:S01]  /*1c80*/  LOP3.LUT R0, R0, 0x7f800000, RZ, 0xfc, !PT ;  /* 0x7f80000000007812 */ /* 0x000fe200078efcff */
[----:B------:R-:W-:Y:S06]  /*1c90*/  BRA `(.L_x_30) ;  /* 0x0000000000047947 */ /* 0x000fec0003800000 */
.L_x_28:
[----:B------:R-:W-:-:S07]  /*1ca0*/  IMAD R0, R19, 0x800000, R0 ;  /* 0x0080000013007824 */ /* 0x000fce00078e0200 */
.L_x_30:
[----:B------:R-:W-:Y:S05]  /*1cb0*/  BSYNC.RECONVERGENT B3 ;  /* 0x0000000000037941 */ /* 0x000fea0003800200 */
.L_x_27:
[----:B------:R-:W-:Y:S05]  /*1cc0*/  BRA `(.L_x_31) ;  /* 0x0000000000207947 */ /* 0x000fea0003800000 */
.L_x_26:
[----:B------:R-:W-:-:S04]  /*1cd0*/  LOP3.LUT R0, R23, 0x80000000, R20, 0x48, !PT ;  /* 0x8000000017007812 */ /* 0x000fc800078e4814 */
[----:B------:R-:W-:Y:S01]  /*1ce0*/  LOP3.LUT R0, R0, 0x7f800000, RZ, 0xfc, !PT ;  /* 0x7f80000000007812 */ /* 0x000fe200078efcff */
[----:B------:R-:W-:Y:S06]  /*1cf0*/  BRA `(.L_x_31) ;  /* 0x0000000000147947 */ /* 0x000fec0003800000 */
.L_x_25:
[----:B------:R-:W-:Y:S01]  /*1d00*/  LOP3.LUT R0, R23, 0x80000000, R20, 0x48, !PT ;  /* 0x8000000017007812 */ /* 0x000fe200078e4814 */
[----:B------:R-:W-:Y:S06]  /*1d10*/  BRA `(.L_x_31) ;  /* 0x00000000000c7947 */ /* 0x000fec0003800000 */
.L_x_24:
[----:B------:R-:W0:Y:S01]  /*1d20*/  MUFU.RSQ R0, -QNAN ;  /* 0xffc0000000007908 */ /* 0x000e220000001400 */
[----:B------:R-:W-:Y:S05]  /*1d30*/  BRA `(.L_x_31) ;  /* 0x0000000000047947 */ /* 0x000fea0003800000 */
.L_x_23:
[----:B------:R-:W-:-:S07]  /*1d40*/  FADD.FTZ R0, R0, R3 ;  /* 0x0000000300007221 */ /* 0x000fce0000010000 */
.L_x_31:
[----:B------:R-:W-:Y:S05]  /*1d50*/  BSYNC.RECONVERGENT B2 ;  /* 0x0000000000027941 */ /* 0x000fea0003800200 */
.L_x_21:
[----:B------:R-:W-:Y:S01]  /*1d60*/  HFMA2 R19, -RZ, RZ, 0, 0 ;  /* 0x00000000ff137431 */ /* 0x000fe200000001ff */
[----:B------:R-:W-:-:S04]  /*1d70*/  MOV R18, R16 ;  /* 0x0000001000127202 */ /* 0x000fc80000000f00 */
[----:B0-----:R-:W-:Y:S05]  /*1d80*/  RET.REL.NODEC R18 `(learn) ;  /* 0xffffffe0129c7950 */ /* 0x001fea0003c3ffff */
.L_x_32:
[----:B------:R-:W-:-:S00]  /*1d90*/  BRA `(.L_x_32) ;  /* 0xfffffffc00fc7947 */ /* 0x000fc0000383ffff */
[----:B------:R-:W-:-:S00]  /*1da0*/  NOP ;  /* 0x0000000000007918 */ /* 0x000fc00000000000 */
        /* <DEDUP_REMOVED lines=13> */
.L_x_34:


//--------------------- .text.saxpy               --------------------------
	.section	.text.saxpy,"ax",@progbits
	.align	128
        .global         saxpy
        .type           saxpy,@function
        .size           saxpy,(.L_x_36 - saxpy)
        .other          saxpy,@"STO_CUDA_ENTRY STV_DEFAULT"
saxpy:
.text.saxpy:
[----:B------:R-:W-:Y:S01]  /*0000*/  LDC R1, c[0x0][0x37c] ;  /* 0x0000df00ff017b82 */ /* 0x000fe20000000800 */
[----:B------:R-:W0:Y:S07]  /*0010*/  S2R R3, SR_TID.X ;  /* 0x0000000000037919 */ /* 0x000e2e0000002100 */
[----:B------:R-:W0:Y:S01]  /*0020*/  S2UR UR4, SR_CTAID.X ;  /* 0x00000000000479c3 */ /* 0x000e220000002500 */
[----:B------:R-:W1:Y:S07]  /*0030*/  LDCU.64 UR6, c[0x0][0x3a0] ;  /* 0x00007400ff0677ac */ /* 0x000e6e0008000a00 */
[----:B------:R-:W0:Y:S02]  /*0040*/  LDC R0, c[0x0][0x360] ;  /* 0x0000d800ff007b82 */ /* 0x000e240000000800 */
[----:B0-----:R-:W-:-:S05]  /*0050*/  IMAD R0, R0, UR4, R3 ;  /* 0x0000000400007c24 */ /* 0x001fca000f8e0203 */
[----:B-1----:R-:W-:-:S04]  /*0060*/  ISETP.GE.U32.AND P0, PT, R0, UR6, PT ;  /* 0x0000000600007c0c */ /* 0x002fc8000bf06070 */
[----:B------:R-:W-:-:S13]  /*0070*/  ISETP.GE.U32.AND.EX P0, PT, RZ, UR7, PT, P0 ;  /* 0x00000007ff007c0c */ /* 0x000fda000bf06100 */
[----:B------:R-:W-:Y:S05]  /*0080*/  @P0 EXIT ;  /* 0x000000000000094d */ /* 0x000fea0003800000 */
[----:B------:R-:W0:Y:S01]  /*0090*/  LDCU.128 UR8, c[0x0][0x390] ;  /* 0x00007200ff0877ac */ /* 0x000e220008000c00 */
[----:B------:R-:W-:Y:S01]  /*00a0*/  IMAD.SHL.U32 R6, R0, 0x4, RZ ;  /* 0x0000000400067824 */ /* 0x000fe200078e00ff */
[----:B------:R-:W-:Y:S01]  /*00b0*/  SHF.R.U32.HI R0, RZ, 0x1e, R0 ;  /* 0x0000001eff007819 */ /* 0x000fe20000011600 */
[----:B------:R-:W1:Y:S01]  /*00c0*/  LDCU.64 UR6, c[0x0][0x388] ;  /* 0x00007100ff0677ac */ /* 0x000e620008000a00 */
[----:B------:R-:W2:Y:S02]  /*00d0*/  LDCU.64 UR4, c[0x0][0x358] ;  /* 0x00006b00ff0477ac */ /* 0x000ea40008000a00 */
[C---:B0-----:R-:W-:Y:S02]  /*00e0*/  IADD3 R4, P1, PT, R6.reuse, UR8, RZ ;  /* 0x0000000806047c10 */ /* 0x041fe4000ff3e0ff */
[----:B-1----:R-:W-:Y:S01]  /*00f0*/  IADD3 R2, P0, PT, R6, UR6, RZ ;  /* 0x0000000606027c10 */ /* 0x002fe2000ff1e0ff */
[----:B------:R-:W0:Y:S01]  /*0100*/  LDCU UR6, c[0x0][0x380] ;  /* 0x00007000ff0677ac */ /* 0x000e220008000800 */
[----:B------:R-:W-:-:S02]  /*0110*/  IADD3.X R5, PT, PT, R0, UR9, RZ, P1, !PT ;  /* 0x0000000900057c10 */ /* 0x000fc40008ffe4ff */
[----:B------:R-:W-:-:S04]  /*0120*/  IADD3.X R3, PT, PT, R0, UR7, RZ, P0, !PT ;  /* 0x0000000700037c10 */ /* 0x000fc800087fe4ff */
[----:B--2---:R-:W0:Y:S04]  /*0130*/  LDG.E R5, desc[UR4][R4.64] ;  /* 0x0000000404057981 */ /* 0x004e28000c1e1900 */
[----:B------:R-:W0:Y:S01]  /*0140*/  LDG.E R2, desc[UR4][R2.64] ;  /* 0x0000000402027981 */ /* 0x000e22000c1e1900 */
[----:B------:R-:W-:-:S04]  /*0150*/  IADD3 R6, P0, PT, R6, UR10, RZ ;  /* 0x0000000a06067c10 */ /* 0x000fc8000ff1e0ff */
[----:B------:R-:W-:Y:S01]  /*0160*/  IADD3.X R7, PT, PT, R0, UR11, RZ, P0, !PT ;  /* 0x0000000b00077c10 */ /* 0x000fe200087fe4ff */
[----:B0-----:R-:W-:-:S05]  /*0170*/  FFMA R9, R2, UR6, R5 ;  /* 0x0000000602097c23 */ /* 0x001fca0008000005 */
[----:B------:R-:W-:Y:S01]  /*0180*/  STG.E desc[UR4][R6.64], R9 ;  /* 0x0000000906007986 */ /* 0x000fe2000c101904 */
[----:B------:R-:W-:Y:S05]  /*0190*/  EXIT ;  /* 0x000000000000794d */ /* 0x000fea0003800000 */
.L_x_33:
        /* <DEDUP_REMOVED lines=14> */
.L_x_36:


//--------------------- .nv.shared.reserved.0     --------------------------
	.section	.nv.shared.reserved.0,"aw",@nobits
	.weak		__nv_reservedSMEM_offset_0_alias
	.size		__nv_reservedSMEM_offset_0_alias, 0, 64
	.other		__nv_reservedSMEM_offset_0_alias,@"STO_CUDA_RESERVED_SHARED STV_DEFAULT"
__nv_reservedSMEM_offset_0_alias:
	.zero		0
	.zero		64


//--------------------- .nv.constant0.learn       --------------------------
	.section	.nv.constant0.learn,"a",@progbits
	.sectionflags	@""
	.align	4
.nv.constant0.learn:
	.zero		1016


//--------------------- .nv.constant0.saxpy       --------------------------
	.section	.nv.constant0.saxpy,"a",@progbits
	.sectionflags	@""
	.align	4
.nv.constant0.saxpy:
	.zero		936


//--------------------- SYMBOLS --------------------------

	.type		.nv.reservedSmem.offset0,@object
	.size		.nv.reservedSmem.offset0,0x4
